	.target	sm_90a

	.elftype	@"ET_EXEC"


//--------------------- .note.nv.tkinfo           --------------------------
	.section	.note.nv.tkinfo,"",@"SHT_NOTE"
	.sectionflags	@"SHF_NOTE_NV_TKINFO"
	.tkinfo
        /*0018*/ 	.word	0x00000002
        /*0030*/ 	.string	""
        /*0030*/ 	.string	"ptxas"
        /*0030*/ 	.string	"Cuda compilation tools, release 13.0, V13.0.88"
        /*0030*/ 	.string	"Build cuda_13.0.r13.0/compiler.36424714_0"
        /*0030*/ 	.string	"-arch sm_90a -m 64 "



//--------------------- .note.nv.cuinfo           --------------------------
	.section	.note.nv.cuinfo,"",@"SHT_NOTE"
	.sectionflags	@"SHF_NOTE_NV_CUINFO"
        /*0018*/ 	.short	0x0002
        /*001a*/ 	.short	0x005a
        /*001c*/ 	.short	0x0082
	.zero		2


//--------------------- .nv.info                  --------------------------
	.section	.nv.info,"",@"SHT_CUDA_INFO"
	.align	4


	//----- nvinfo : EIATTR_REGCOUNT
	.align		4
        /*0000*/ 	.byte	0x04, 0x2f
        /*0002*/ 	.short	(.L_15 - .L_14)
	.align		4
.L_14:
        /*0004*/ 	.word	index@(_ZN7cutlass13device_kernelINS_4gemm6kernel13GemmUniversalIN4cute5tupleIJiiiiEEENS1_10collective13CollectiveMmaINS1_34MainloopSm90TmaGmmaWarpSpecializedILi5ENS5_IJNS4_1CILi1EEENSA_ILi2EEESB_EEENS1_35KernelTmaWarpSpecializedCooperativeEEENS5_IJNSA_ILi128EEESG_NSA_ILi64EEEEEENS_6half_tENS5_IJlSB_lEEESJ_NS5_IJSB_llEEENS4_8TiledMMAINS4_8MMA_AtomIJNS4_4SM904GMMA26MMA_64x128x16_F32F16F16_SSILNSP_5MajorE0ELSR_1ELNSP_7ScaleInE1ELSS_1EEEEEENS4_6LayoutINS5_IJSC_SB_SB_EEENS5_IJSB_NSA_ILi0EEESX_EEEEENS5_IJNS4_10UnderscoreES10_S10_EEEEENS4_23SM90_TMA_LOAD_MULTICASTENS4_14ComposedLayoutINS4_7SwizzleILi3ELi4ELi3EEENS4_18smem_ptr_flag_bitsILi16EEENSV_INS5_IJNSA_ILi8EEESH_EEENS5_IJSH_SB_EEEEEEEvNS4_8identityENS4_13SM90_TMA_LOADENS14_IS16_S18_NSV_INS5_IJSH_S19_EEENS5_IJSB_SH_EEEEEEEvS1E_EENS_8epilogue10collective6detail29Sm90TmaWarpSpecializedAdapterINS1M_15DefaultEpilogueISJ_SK_SK_NS1L_6thread17LinearCombinationISJ_Li1EffLNS1Q_9ScaleType4KindE0ELNS_15FloatRoundStyleE2ESJ_EENS1_15EpilogueDefaultEEEEEvvEEEEvNT_6ParamsE)
        /*0008*/ 	.word	0x000000a8


	//----- nvinfo : EIATTR_FRAME_SIZE
	.align		4
.L_15:
        /*000c*/ 	.byte	0x04, 0x11
        /*000e*/ 	.short	(.L_17 - .L_16)
	.align		4
.L_16:
        /*0010*/ 	.word	index@(_ZN7cutlass13device_kernelINS_4gemm6kernel13GemmUniversalIN4cute5tupleIJiiiiEEENS1_10collective13CollectiveMmaINS1_34MainloopSm90TmaGmmaWarpSpecializedILi5ENS5_IJNS4_1CILi1EEENSA_ILi2EEESB_EEENS1_35KernelTmaWarpSpecializedCooperativeEEENS5_IJNSA_ILi128EEESG_NSA_ILi64EEEEEENS_6half_tENS5_IJlSB_lEEESJ_NS5_IJSB_llEEENS4_8TiledMMAINS4_8MMA_AtomIJNS4_4SM904GMMA26MMA_64x128x16_F32F16F16_SSILNSP_5MajorE0ELSR_1ELNSP_7ScaleInE1ELSS_1EEEEEENS4_6LayoutINS5_IJSC_SB_SB_EEENS5_IJSB_NSA_ILi0EEESX_EEEEENS5_IJNS4_10UnderscoreES10_S10_EEEEENS4_23SM90_TMA_LOAD_MULTICASTENS4_14ComposedLayoutINS4_7SwizzleILi3ELi4ELi3EEENS4_18smem_ptr_flag_bitsILi16EEENSV_INS5_IJNSA_ILi8EEESH_EEENS5_IJSH_SB_EEEEEEEvNS4_8identityENS4_13SM90_TMA_LOADENS14_IS16_S18_NSV_INS5_IJSH_S19_EEENS5_IJSB_SH_EEEEEEEvS1E_EENS_8epilogue10collective6detail29Sm90TmaWarpSpecializedAdapterINS1M_15DefaultEpilogueISJ_SK_SK_NS1L_6thread17LinearCombinationISJ_Li1EffLNS1Q_9ScaleType4KindE0ELNS_15FloatRoundStyleE2ESJ_EENS1_15EpilogueDefaultEEEEEvvEEEEvNT_6ParamsE)
        /*0014*/ 	.word	0x00000000


	//----- nvinfo : EIATTR_MIN_STACK_SIZE
	.align		4
.L_17:
        /*0018*/ 	.byte	0x04, 0x12
        /*001a*/ 	.short	(.L_19 - .L_18)
	.align		4
.L_18:
        /*001c*/ 	.word	index@(_ZN7cutlass13device_kernelINS_4gemm6kernel13GemmUniversalIN4cute5tupleIJiiiiEEENS1_10collective13CollectiveMmaINS1_34MainloopSm90TmaGmmaWarpSpecializedILi5ENS5_IJNS4_1CILi1EEENSA_ILi2EEESB_EEENS1_35KernelTmaWarpSpecializedCooperativeEEENS5_IJNSA_ILi128EEESG_NSA_ILi64EEEEEENS_6half_tENS5_IJlSB_lEEESJ_NS5_IJSB_llEEENS4_8TiledMMAINS4_8MMA_AtomIJNS4_4SM904GMMA26MMA_64x128x16_F32F16F16_SSILNSP_5MajorE0ELSR_1ELNSP_7ScaleInE1ELSS_1EEEEEENS4_6LayoutINS5_IJSC_SB_SB_EEENS5_IJSB_NSA_ILi0EEESX_EEEEENS5_IJNS4_10UnderscoreES10_S10_EEEEENS4_23SM90_TMA_LOAD_MULTICASTENS4_14ComposedLayoutINS4_7SwizzleILi3ELi4ELi3EEENS4_18smem_ptr_flag_bitsILi16EEENSV_INS5_IJNSA_ILi8EEESH_EEENS5_IJSH_SB_EEEEEEEvNS4_8identityENS4_13SM90_TMA_LOADENS14_IS16_S18_NSV_INS5_IJSH_S19_EEENS5_IJSB_SH_EEEEEEEvS1E_EENS_8epilogue10collective6detail29Sm90TmaWarpSpecializedAdapterINS1M_15DefaultEpilogueISJ_SK_SK_NS1L_6thread17LinearCombinationISJ_Li1EffLNS1Q_9ScaleType4KindE0ELNS_15FloatRoundStyleE2ESJ_EENS1_15EpilogueDefaultEEEEEvvEEEEvNT_6ParamsE)
        /*0020*/ 	.word	0x00000000
.L_19:


//--------------------- .nv.compat                --------------------------
	.section	.nv.compat,"",@"SHT_CUDA_COMPAT_INFO"
	.align	4
        /*0000*/ 	.byte	0x02, 0x09, 0x01, 0x00, 0x02, 0x02, 0x04, 0x00, 0x02, 0x05, 0x05, 0x00, 0x03, 0x07, 0x01, 0x01
        /*0010*/ 	.byte	0x02, 0x03, 0x01, 0x00, 0x02, 0x06, 0x01, 0x00, 0x04, 0x0b, 0x08, 0x00, 0x00, 0x00, 0x00, 0x00
        /*0020*/ 	.byte	0x00, 0x00, 0x00, 0x00


//--------------------- .nv.info._ZN7cutlass13device_kernelINS_4gemm6kernel13GemmUniversalIN4cute5tupleIJiiiiEEENS1_10collective13CollectiveMmaINS1_34MainloopSm90TmaGmmaWarpSpecializedILi5ENS5_IJNS4_1CILi1EEENSA_ILi2EEESB_EEENS1_35KernelTmaWarpSpecializedCooperativeEEENS5_IJNSA_ILi128EEESG_NSA_ILi64EEEEEENS_6half_tENS5_IJlSB_lEEESJ_NS5_IJSB_llEEENS4_8TiledMMAINS4_8MMA_AtomIJNS4_4SM904GMMA26MMA_64x128x16_F32F16F16_SSILNSP_5MajorE0ELSR_1ELNSP_7ScaleInE1ELSS_1EEEEEENS4_6LayoutINS5_IJSC_SB_SB_EEENS5_IJSB_NSA_ILi0EEESX_EEEEENS5_IJNS4_10UnderscoreES10_S10_EEEEENS4_23SM90_TMA_LOAD_MULTICASTENS4_14ComposedLayoutINS4_7SwizzleILi3ELi4ELi3EEENS4_18smem_ptr_flag_bitsILi16EEENSV_INS5_IJNSA_ILi8EEESH_EEENS5_IJSH_SB_EEEEEEEvNS4_8identityENS4_13SM90_TMA_LOADENS14_IS16_S18_NSV_INS5_IJSH_S19_EEENS5_IJSB_SH_EEEEEEEvS1E_EENS_8epilogue10collective6detail29Sm90TmaWarpSpecializedAdapterINS1M_15DefaultEpilogueISJ_SK_SK_NS1L_6thread17LinearCombinationISJ_Li1EffLNS1Q_9ScaleType4KindE0ELNS_15FloatRoundStyleE2ESJ_EENS1_15EpilogueDefaultEEEEEvvEEEEvNT_6ParamsE --------------------------
	.section	.nv.info._ZN7cutlass13device_kernelINS_4gemm6kernel13GemmUniversalIN4cute5tupleIJiiiiEEENS1_10collective13CollectiveMmaINS1_34MainloopSm90TmaGmmaWarpSpecializedILi5ENS5_IJNS4_1CILi1EEENSA_ILi2EEESB_EEENS1_35KernelTmaWarpSpecializedCooperativeEEENS5_IJNSA_ILi128EEESG_NSA_ILi64EEEEEENS_6half_tENS5_IJlSB_lEEESJ_NS5_IJSB_llEEENS4_8TiledMMAINS4_8MMA_AtomIJNS4_4SM904GMMA26MMA_64x128x16_F32F16F16_SSILNSP_5MajorE0ELSR_1ELNSP_7ScaleInE1ELSS_1EEEEEENS4_6LayoutINS5_IJSC_SB_SB_EEENS5_IJSB_NSA_ILi0EEESX_EEEEENS5_IJNS4_10UnderscoreES10_S10_EEEEENS4_23SM90_TMA_LOAD_MULTICASTENS4_14ComposedLayoutINS4_7SwizzleILi3ELi4ELi3EEENS4_18smem_ptr_flag_bitsILi16EEENSV_INS5_IJNSA_ILi8EEESH_EEENS5_IJSH_SB_EEEEEEEvNS4_8identityENS4_13SM90_TMA_LOADENS14_IS16_S18_NSV_INS5_IJSH_S19_EEENS5_IJSB_SH_EEEEEEEvS1E_EENS_8epilogue10collective6detail29Sm90TmaWarpSpecializedAdapterINS1M_15DefaultEpilogueISJ_SK_SK_NS1L_6thread17LinearCombinationISJ_Li1EffLNS1Q_9ScaleType4KindE0ELNS_15FloatRoundStyleE2ESJ_EENS1_15EpilogueDefaultEEEEEvvEEEEvNT_6ParamsE,"",@"SHT_CUDA_INFO"
	.sectionflags	@""
	.align	4


	//----- nvinfo : EIATTR_CUDA_API_VERSION
	.align		4
        /*0000*/ 	.byte	0x04, 0x37
        /*0002*/ 	.short	(.L_21 - .L_20)
.L_20:
        /*0004*/ 	.word	0x00000082


	//----- nvinfo : EIATTR_KPARAM_INFO
	.align		4
.L_21:
        /*0008*/ 	.byte	0x04, 0x17
        /*000a*/ 	.short	(.L_23 - .L_22)
.L_22:
        /*000c*/ 	.word	0x00000000
        /*0010*/ 	.short	0x0000
        /*0012*/ 	.short	0x0070
        /*0014*/ 	.byte	0x00, 0xf0, 0x01, 0x10


	//----- nvinfo : EIATTR_SPARSE_MMA_MASK
	.align		4
.L_23:
        /*0018*/ 	.byte	0x03, 0x50
        /*001a*/ 	.short	0x0000


	//----- nvinfo : EIATTR_MAXREG_COUNT
	.align		4
        /*001c*/ 	.byte	0x03, 0x1b
        /*001e*/ 	.short	0x00a8


	//----- nvinfo : EIATTR_NUM_BARRIERS
	.align		4
        /*0020*/ 	.byte	0x02, 0x4c
        /*0022*/ 	.byte	0x01
	.zero		1


	//----- nvinfo : EIATTR_EXTERNS
	.align		4
        /*0024*/ 	.byte	0x04, 0x0f
        /*0026*/ 	.short	(.L_25 - .L_24)


	//   ....[0]....
	.align		4
.L_24:
        /*0028*/ 	.word	index@(__assertfail)


	//----- nvinfo : EIATTR_MERCURY_ISA_VERSION
	.align		4
.L_25:
        /*002c*/ 	.byte	0x03, 0x5f
        /*002e*/ 	.short	0x0101


	//----- nvinfo : EIATTR_INT_WARP_WIDE_INSTR_OFFSETS
	.align		4
        /*0030*/ 	.byte	0x04, 0x31
        /*0032*/ 	.short	(.L_27 - .L_26)


	//   ....[0]....
.L_26:
        /*0034*/ 	.word	0x00000450


	//   ....[1]....
        /*0038*/ 	.word	0x00000470


	//   ....[2]....
        /*003c*/ 	.word	0x00000640


	//   ....[3]....
        /*0040*/ 	.word	0x00001eb0


	//----- nvinfo : EIATTR_COOP_GROUP_MASK_REGIDS
	.align		4
.L_27:
        /*0044*/ 	.byte	0x04, 0x29
        /*0046*/ 	.short	(.L_29 - .L_28)


	//   ....[0]....
.L_28:
        /*0048*/ 	.word	0xffffffff


	//   ....[1]....
        /*004c*/ 	.word	0xffffffff


	//   ....[2]....
        /*0050*/ 	.word	0xffffffff


	//   ....[3]....
        /*0054*/ 	.word	0xffffffff


	//   ....[4]....
        /*0058*/ 	.word	0xffffffff


	//   ....[5]....
        /*005c*/ 	.word	0xffffffff


	//----- nvinfo : EIATTR_COOP_GROUP_INSTR_OFFSETS
	.align		4
.L_29:
        /*0060*/ 	.byte	0x04, 0x28
        /*0062*/ 	.short	(.L_31 - .L_30)


	//   ....[0]....
.L_30:
        /*0064*/ 	.word	0x00000060


	//   ....[1]....
        /*0068*/ 	.word	0x00000070


	//   ....[2]....
        /*006c*/ 	.word	0x00000130


	//   ....[3]....
        /*0070*/ 	.word	0x000002f0


	//   ....[4]....
        /*0074*/ 	.word	0x000007b0


	//   ....[5]....
        /*0078*/ 	.word	0x00001430


	//----- nvinfo : EIATTR_REG_RECONFIG
	.align		4
.L_31:
        /*007c*/ 	.byte	0x01, 0x54
	.zero		2


	//----- nvinfo : EIATTR_SYSCALL_OFFSETS
	.align		4
        /*0080*/ 	.byte	0x04, 0x46
        /*0082*/ 	.short	(.L_33 - .L_32)


	//   ....[0]....
.L_32:
        /*0084*/ 	.word	0x00001620


	//----- nvinfo : EIATTR_MBARRIER_INSTR_OFFSETS
	.align		4
.L_33:
        /*0088*/ 	.byte	0x04, 0x39
        /*008a*/ 	.short	(.L_35 - .L_34)


	//   ....[0]....
.L_34:
        /*008c*/ 	.word	0x00000230
        /*0090*/ 	.word	0x000000ff
        /*0094*/ 	.word	0x00000000
        /*0098*/ 	.short	0x0100
        /*009a*/ 	.byte	0x08
	.zero		1


	//   ....[1]....
        /*009c*/ 	.word	0x00000240
        /*00a0*/ 	.word	0x000000ff
        /*00a4*/ 	.word	0x00000028
        /*00a8*/ 	.short	0x0100
        /*00aa*/ 	.byte	0x08
	.zero		1


	//   ....[2]....
        /*00ac*/ 	.word	0x00000250
        /*00b0*/ 	.word	0x000000ff
        /*00b4*/ 	.word	0x00000008
        /*00b8*/ 	.short	0x0100
        /*00ba*/ 	.byte	0x08
	.zero		1


	//   ....[3]....
        /*00bc*/ 	.word	0x00000260
        /*00c0*/ 	.word	0x000000ff
        /*00c4*/ 	.word	0x00000030
        /*00c8*/ 	.short	0x0100
        /*00ca*/ 	.byte	0x08
	.zero		1


	//   ....[4]....
        /*00cc*/ 	.word	0x00000270
        /*00d0*/ 	.word	0x000000ff
        /*00d4*/ 	.word	0x00000010
        /*00d8*/ 	.short	0x0100
        /*00da*/ 	.byte	0x08
	.zero		1


	//   ....[5]....
        /*00dc*/ 	.word	0x00000280
        /*00e0*/ 	.word	0x000000ff
        /*00e4*/ 	.word	0x00000038
        /*00e8*/ 	.short	0x0100
        /*00ea*/ 	.byte	0x08
	.zero		1


	//   ....[6]....
        /*00ec*/ 	.word	0x00000290
        /*00f0*/ 	.word	0x000000ff
        /*00f4*/ 	.word	0x00000018
        /*00f8*/ 	.short	0x0100
        /*00fa*/ 	.byte	0x08
	.zero		1


	//   ....[7]....
        /*00fc*/ 	.word	0x000002a0
        /*0100*/ 	.word	0x000000ff
        /*0104*/ 	.word	0x00000040
        /*0108*/ 	.short	0x0100
        /*010a*/ 	.byte	0x08
	.zero		1


	//   ....[8]....
        /*010c*/ 	.word	0x000002b0
        /*0110*/ 	.word	0x000000ff
        /*0114*/ 	.word	0x00000020
        /*0118*/ 	.short	0x0100
        /*011a*/ 	.byte	0x08
	.zero		1


	//   ....[9]....
        /*011c*/ 	.word	0x000002c0
        /*0120*/ 	.word	0x000000ff
        /*0124*/ 	.word	0x00000048
        /*0128*/ 	.short	0x0100
        /*012a*/ 	.byte	0x08
	.zero		1


	//   ....[10]....
        /*012c*/ 	.word	0x000006e0
        /*0130*/ 	.word	0x000000ff
        /*0134*/ 	.word	0x00000060
        /*0138*/ 	.short	0x0100
        /*013a*/ 	.byte	0x06
	.zero		1


	//   ....[11]....
        /*013c*/ 	.word	0x00000760
        /*0140*/ 	.word	0x000000ff
        /*0144*/ 	.word	0x00000068
        /*0148*/ 	.short	0x0100
        /*014a*/ 	.byte	0x06
	.zero		1


	//   ....[12]....
        /*014c*/ 	.word	0x000016e0
        /*0150*/ 	.word	0x00000003
        /*0154*/ 	.word	0x00000000
        /*0158*/ 	.short	0x010a
        /*015a*/ 	.byte	0x3f
	.zero		1


	//   ....[13]....
        /*015c*/ 	.word	0x00001740
        /*0160*/ 	.word	0x00000003
        /*0164*/ 	.word	0x00000000
        /*0168*/ 	.short	0x010a
        /*016a*/ 	.byte	0x3f
	.zero		1


	//   ....[14]....
        /*016c*/ 	.word	0x00001ac0
        /*0170*/ 	.word	0x00000005
        /*0174*/ 	.word	0x00000000
        /*0178*/ 	.short	0x010a
        /*017a*/ 	.byte	0x3f
	.zero		1


	//   ....[15]....
        /*017c*/ 	.word	0x00001b00
        /*0180*/ 	.word	0x00000005
        /*0184*/ 	.word	0x00000000
        /*0188*/ 	.short	0x010a
        /*018a*/ 	.byte	0x3f
	.zero		1


	//   ....[16]....
        /*018c*/ 	.word	0x00001d60
        /*0190*/ 	.word	0x00000004
        /*0194*/ 	.word	0x00000000
        /*0198*/ 	.short	0x0101
        /*019a*/ 	.byte	0x3f
	.zero		1


	//   ....[17]....
        /*019c*/ 	.word	0x00001f50
        /*01a0*/ 	.word	0x00000000
        /*01a4*/ 	.word	0x00000000
        /*01a8*/ 	.short	0x0101
        /*01aa*/ 	.byte	0x3f
	.zero		1


	//   ....[18]....
        /*01ac*/ 	.word	0x00007030
        /*01b0*/ 	.word	0x00000017
        /*01b4*/ 	.word	0x00000028
        /*01b8*/ 	.short	0x010a
        /*01ba*/ 	.byte	0x3f
	.zero		1


	//   ....[19]....
        /*01bc*/ 	.word	0x00007420
        /*01c0*/ 	.word	0x00000006
        /*01c4*/ 	.word	0x00000068
        /*01c8*/ 	.short	0x0101
        /*01ca*/ 	.byte	0x3f
	.zero		1


	//   ....[20]....
        /*01cc*/ 	.word	0x00007b60
        /*01d0*/ 	.word	0x00000007
        /*01d4*/ 	.word	0x00000000
        /*01d8*/ 	.short	0x010a
        /*01da*/ 	.byte	0x3f
	.zero		1


	//   ....[21]....
        /*01dc*/ 	.word	0x00007be0
        /*01e0*/ 	.word	0x00000006
        /*01e4*/ 	.word	0x00000000
        /*01e8*/ 	.short	0x010a
        /*01ea*/ 	.byte	0x3f
	.zero		1


	//   ....[22]....
        /*01ec*/ 	.word	0x00007c70
        /*01f0*/ 	.word	0x00000007
        /*01f4*/ 	.word	0x00000000
        /*01f8*/ 	.short	0x010a
        /*01fa*/ 	.byte	0x3f
	.zero		1


	//   ....[23]....
        /*01fc*/ 	.word	0x00007d00
        /*0200*/ 	.word	0x00000006
        /*0204*/ 	.word	0x00000000
        /*0208*/ 	.short	0x010a
        /*020a*/ 	.byte	0x3f
	.zero		1


	//   ....[24]....
        /*020c*/ 	.word	0x00007d90
        /*0210*/ 	.word	0x00000005
        /*0214*/ 	.word	0x00000000
        /*0218*/ 	.short	0x010a
        /*021a*/ 	.byte	0x3f
	.zero		1


	//   ....[25]....
        /*021c*/ 	.word	0x00007df0
        /*0220*/ 	.word	0x00000003
        /*0224*/ 	.word	0x00000000
        /*0228*/ 	.short	0x010a
        /*022a*/ 	.byte	0x3f
	.zero		1


	//   ....[26]....
        /*022c*/ 	.word	0x00007e40
        /*0230*/ 	.word	0x00000005
        /*0234*/ 	.word	0x00000000
        /*0238*/ 	.short	0x010a
        /*023a*/ 	.byte	0x3f
	.zero		1


	//   ....[27]....
        /*023c*/ 	.word	0x00007f10
        /*0240*/ 	.word	0x00000017
        /*0244*/ 	.word	0x00000028
        /*0248*/ 	.short	0x010a
        /*024a*/ 	.byte	0x3f
	.zero		1


	//   ....[28]....
        /*024c*/ 	.word	0x00007fe0
        /*0250*/ 	.word	0x00000007
        /*0254*/ 	.word	0x00000000
        /*0258*/ 	.short	0x010a
        /*025a*/ 	.byte	0x3f
	.zero		1


	//   ....[29]....
        /*025c*/ 	.word	0x00008030
        /*0260*/ 	.word	0x00000006
        /*0264*/ 	.word	0x00000000
        /*0268*/ 	.short	0x010a
        /*026a*/ 	.byte	0x3f
	.zero		1


	//   ....[30]....
        /*026c*/ 	.word	0x00008080
        /*0270*/ 	.word	0x00000007
        /*0274*/ 	.word	0x00000000
        /*0278*/ 	.short	0x010a
        /*027a*/ 	.byte	0x3f
	.zero		1


	//   ....[31]....
        /*027c*/ 	.word	0x000080d0
        /*0280*/ 	.word	0x00000006
        /*0284*/ 	.word	0x00000000
        /*0288*/ 	.short	0x010a
        /*028a*/ 	.byte	0x3f
	.zero		1


	//----- nvinfo : EIATTR_NUM_MBARRIERS
	.align		4
.L_35:
        /*028c*/ 	.byte	0x03, 0x38
        /*028e*/ 	.short	0x000c


	//----- nvinfo : EIATTR_EXIT_INSTR_OFFSETS
	.align		4
        /*0290*/ 	.byte	0x04, 0x1c
        /*0292*/ 	.short	(.L_37 - .L_36)


	//   ....[0]....
.L_36:
        /*0294*/ 	.word	0x00000980


	//   ....[1]....
        /*0298*/ 	.word	0x00001190


	//   ....[2]....
        /*029c*/ 	.word	0x000067a0


	//   ....[3]....
        /*02a0*/ 	.word	0x00006d00


	//   ....[4]....
        /*02a4*/ 	.word	0x00007de0


	//----- nvinfo : EIATTR_MAX_THREADS
	.align		4
.L_37:
        /*02a8*/ 	.byte	0x04, 0x05
        /*02aa*/ 	.short	(.L_39 - .L_38)
.L_38:
        /*02ac*/ 	.word	0x00000180
        /*02b0*/ 	.word	0x00000001
        /*02b4*/ 	.word	0x00000001


	//----- nvinfo : EIATTR_CRS_STACK_SIZE
	.align		4
.L_39:
        /*02b8*/ 	.byte	0x04, 0x1e
        /*02ba*/ 	.short	(.L_41 - .L_40)
.L_40:
        /*02bc*/ 	.word	0x00000000


	//----- nvinfo : EIATTR_CBANK_PARAM_SIZE
	.align		4
.L_41:
        /*02c0*/ 	.byte	0x03, 0x19
        /*02c2*/ 	.short	0x0470


	//----- nvinfo : EIATTR_PARAM_CBANK
	.align		4
        /*02c4*/ 	.byte	0x04, 0x0a
        /*02c6*/ 	.short	(.L_43 - .L_42)
	.align		4
.L_42:
        /*02c8*/ 	.word	index@(.nv.constant0._ZN7cutlass13device_kernelINS_4gemm6kernel13GemmUniversalIN4cute5tupleIJiiiiEEENS1_10collective13CollectiveMmaINS1_34MainloopSm90TmaGmmaWarpSpecializedILi5ENS5_IJNS4_1CILi1EEENSA_ILi2EEESB_EEENS1_35KernelTmaWarpSpecializedCooperativeEEENS5_IJNSA_ILi128EEESG_NSA_ILi64EEEEEENS_6half_tENS5_IJlSB_lEEESJ_NS5_IJSB_llEEENS4_8TiledMMAINS4_8MMA_AtomIJNS4_4SM904GMMA26MMA_64x128x16_F32F16F16_SSILNSP_5MajorE0ELSR_1ELNSP_7ScaleInE1ELSS_1EEEEEENS4_6LayoutINS5_IJSC_SB_SB_EEENS5_IJSB_NSA_ILi0EEESX_EEEEENS5_IJNS4_10UnderscoreES10_S10_EEEEENS4_23SM90_TMA_LOAD_MULTICASTENS4_14ComposedLayoutINS4_7SwizzleILi3ELi4ELi3EEENS4_18smem_ptr_flag_bitsILi16EEENSV_INS5_IJNSA_ILi8EEESH_EEENS5_IJSH_SB_EEEEEEEvNS4_8identityENS4_13SM90_TMA_LOADENS14_IS16_S18_NSV_INS5_IJSH_S19_EEENS5_IJSB_SH_EEEEEEEvS1E_EENS_8epilogue10collective6detail29Sm90TmaWarpSpecializedAdapterINS1M_15DefaultEpilogueISJ_SK_SK_NS1L_6thread17LinearCombinationISJ_Li1EffLNS1Q_9ScaleType4KindE0ELNS_15FloatRoundStyleE2ESJ_EENS1_15EpilogueDefaultEEEEEvvEEEEvNT_6ParamsE)
        /*02cc*/ 	.short	0x0210
        /*02ce*/ 	.short	0x0470


	//----- nvinfo : EIATTR_SW_WAR
	.align		4
.L_43:
        /*02d0*/ 	.byte	0x04, 0x36
        /*02d2*/ 	.short	(.L_45 - .L_44)
.L_44:
        /*02d4*/ 	.word	0x00000008
.L_45:


//--------------------- .nv.callgraph             --------------------------
	.section	.nv.callgraph,"",@"SHT_CUDA_CALLGRAPH"
	.align	4
	.sectionentsize	8
	.align		4
        /*0000*/ 	.word	0x00000000
	.align		4
        /*0004*/ 	.word	0xffffffff
	.align		4
        /*0008*/ 	.word	index@(_ZN7cutlass13device_kernelINS_4gemm6kernel13GemmUniversalIN4cute5tupleIJiiiiEEENS1_10collective13CollectiveMmaINS1_34MainloopSm90TmaGmmaWarpSpecializedILi5ENS5_IJNS4_1CILi1EEENSA_ILi2EEESB_EEENS1_35KernelTmaWarpSpecializedCooperativeEEENS5_IJNSA_ILi128EEESG_NSA_ILi64EEEEEENS_6half_tENS5_IJlSB_lEEESJ_NS5_IJSB_llEEENS4_8TiledMMAINS4_8MMA_AtomIJNS4_4SM904GMMA26MMA_64x128x16_F32F16F16_SSILNSP_5MajorE0ELSR_1ELNSP_7ScaleInE1ELSS_1EEEEEENS4_6LayoutINS5_IJSC_SB_SB_EEENS5_IJSB_NSA_ILi0EEESX_EEEEENS5_IJNS4_10UnderscoreES10_S10_EEEEENS4_23SM90_TMA_LOAD_MULTICASTENS4_14ComposedLayoutINS4_7SwizzleILi3ELi4ELi3EEENS4_18smem_ptr_flag_bitsILi16EEENSV_INS5_IJNSA_ILi8EEESH_EEENS5_IJSH_SB_EEEEEEEvNS4_8identityENS4_13SM90_TMA_LOADENS14_IS16_S18_NSV_INS5_IJSH_S19_EEENS5_IJSB_SH_EEEEEEEvS1E_EENS_8epilogue10collective6detail29Sm90TmaWarpSpecializedAdapterINS1M_15DefaultEpilogueISJ_SK_SK_NS1L_6thread17LinearCombinationISJ_Li1EffLNS1Q_9ScaleType4KindE0ELNS_15FloatRoundStyleE2ESJ_EENS1_15EpilogueDefaultEEEEEvvEEEEvNT_6ParamsE)
	.align		4
        /*000c*/ 	.word	index@(__assertfail)
	.align		4
        /*0010*/ 	.word	0x00000000
	.align		4
        /*0014*/ 	.word	0xfffffffe
	.align		4
        /*0018*/ 	.word	0x00000000
	.align		4
        /*001c*/ 	.word	0xfffffffd
	.align		4
        /*0020*/ 	.word	0x00000000
	.align		4
        /*0024*/ 	.word	0xfffffffc


//--------------------- .nv.constant4             --------------------------
	.section	.nv.constant4,"a",@progbits
	.align	8
	.align		8
.nv.constant4:
        /*0000*/ 	.dword	__assertfail
	.align		8
        /*0008*/ 	.dword	__unnamed_1
	.align		8
        /*0010*/ 	.dword	_ZN40_INTERNAL_0f574cd4_4_k_cu_2d224666_368714cuda3std3__45__cpo5beginE
	.align		8
        /*0018*/ 	.dword	_ZN40_INTERNAL_0f574cd4_4_k_cu_2d224666_368714cuda3std3__45__cpo3endE
	.align		8
        /*0020*/ 	.dword	_ZN40_INTERNAL_0f574cd4_4_k_cu_2d224666_368714cuda3std3__45__cpo6cbeginE
	.align		8
        /*0028*/ 	.dword	_ZN40_INTERNAL_0f574cd4_4_k_cu_2d224666_368714cuda3std3__45__cpo4cendE
	.align		8
        /*0030*/ 	.dword	_ZN40_INTERNAL_0f574cd4_4_k_cu_2d224666_368714cuda3std3__442_GLOBAL__N__0f574cd4_4_k_cu_2d224666_368716ignoreE
	.align		8
        /*0038*/ 	.dword	_ZN40_INTERNAL_0f574cd4_4_k_cu_2d224666_368714cuda3std3__419piecewise_constructE
	.align		8
        /*0040*/ 	.dword	_ZN40_INTERNAL_0f574cd4_4_k_cu_2d224666_368714cuda3std3__48in_placeE
	.align		8
        /*0048*/ 	.dword	_ZN40_INTERNAL_0f574cd4_4_k_cu_2d224666_368714cuda3std6ranges3__45__cpo4swapE
	.align		8
        /*0050*/ 	.dword	_ZN40_INTERNAL_0f574cd4_4_k_cu_2d224666_368714cuda3std6ranges3__45__cpo9iter_moveE
	.align		8
        /*0058*/ 	.dword	_ZN40_INTERNAL_0f574cd4_4_k_cu_2d224666_368714cute7productE
	.align		8
        /*0060*/ 	.dword	_ZN40_INTERNAL_0f574cd4_4_k_cu_2d224666_368714cute1_E
	.align		8
        /*0068*/ 	.dword	$str$22
	.align		8
        /*0070*/ 	.dword	$str$23


//--------------------- .text._ZN7cutlass13device_kernelINS_4gemm6kernel13GemmUniversalIN4cute5tupleIJiiiiEEENS1_10collective13CollectiveMmaINS1_34MainloopSm90TmaGmmaWarpSpecializedILi5ENS5_IJNS4_1CILi1EEENSA_ILi2EEESB_EEENS1_35KernelTmaWarpSpecializedCooperativeEEENS5_IJNSA_ILi128EEESG_NSA_ILi64EEEEEENS_6half_tENS5_IJlSB_lEEESJ_NS5_IJSB_llEEENS4_8TiledMMAINS4_8MMA_AtomIJNS4_4SM904GMMA26MMA_64x128x16_F32F16F16_SSILNSP_5MajorE0ELSR_1ELNSP_7ScaleInE1ELSS_1EEEEEENS4_6LayoutINS5_IJSC_SB_SB_EEENS5_IJSB_NSA_ILi0EEESX_EEEEENS5_IJNS4_10UnderscoreES10_S10_EEEEENS4_23SM90_TMA_LOAD_MULTICASTENS4_14ComposedLayoutINS4_7SwizzleILi3ELi4ELi3EEENS4_18smem_ptr_flag_bitsILi16EEENSV_INS5_IJNSA_ILi8EEESH_EEENS5_IJSH_SB_EEEEEEEvNS4_8identityENS4_13SM90_TMA_LOADENS14_IS16_S18_NSV_INS5_IJSH_S19_EEENS5_IJSB_SH_EEEEEEEvS1E_EENS_8epilogue10collective6detail29Sm90TmaWarpSpecializedAdapterINS1M_15DefaultEpilogueISJ_SK_SK_NS1L_6thread17LinearCombinationISJ_Li1EffLNS1Q_9ScaleType4KindE0ELNS_15FloatRoundStyleE2ESJ_EENS1_15EpilogueDefaultEEEEEvvEEEEvNT_6ParamsE --------------------------
	.section	.text._ZN7cutlass13device_kernelINS_4gemm6kernel13GemmUniversalIN4cute5tupleIJiiiiEEENS1_10collective13CollectiveMmaINS1_34MainloopSm90TmaGmmaWarpSpecializedILi5ENS5_IJNS4_1CILi1EEENSA_ILi2EEESB_EEENS1_35KernelTmaWarpSpecializedCooperativeEEENS5_IJNSA_ILi128EEESG_NSA_ILi64EEEEEENS_6half_tENS5_IJlSB_lEEESJ_NS5_IJSB_llEEENS4_8TiledMMAINS4_8MMA_AtomIJNS4_4SM904GMMA26MMA_64x128x16_F32F16F16_SSILNSP_5MajorE0ELSR_1ELNSP_7ScaleInE1ELSS_1EEEEEENS4_6LayoutINS5_IJSC_SB_SB_EEENS5_IJSB_NSA_ILi0EEESX_EEEEENS5_IJNS4_10UnderscoreES10_S10_EEEEENS4_23SM90_TMA_LOAD_MULTICASTENS4_14ComposedLayoutINS4_7SwizzleILi3ELi4ELi3EEENS4_18smem_ptr_flag_bitsILi16EEENSV_INS5_IJNSA_ILi8EEESH_EEENS5_IJSH_SB_EEEEEEEvNS4_8identityENS4_13SM90_TMA_LOADENS14_IS16_S18_NSV_INS5_IJSH_S19_EEENS5_IJSB_SH_EEEEEEEvS1E_EENS_8epilogue10collective6detail29Sm90TmaWarpSpecializedAdapterINS1M_15DefaultEpilogueISJ_SK_SK_NS1L_6thread17LinearCombinationISJ_Li1EffLNS1Q_9ScaleType4KindE0ELNS_15FloatRoundStyleE2ESJ_EENS1_15EpilogueDefaultEEEEEvvEEEEvNT_6ParamsE,"ax",@progbits
	.align	128
.text._ZN7cutlass13device_kernelINS_4gemm6kernel13GemmUniversalIN4cute5tupleIJiiiiEEENS1_10collective13CollectiveMmaINS1_34MainloopSm90TmaGmmaWarpSpecializedILi5ENS5_IJNS4_1CILi1EEENSA_ILi2EEESB_EEENS1_35KernelTmaWarpSpecializedCooperativeEEENS5_IJNSA_ILi128EEESG_NSA_ILi64EEEEEENS_6half_tENS5_IJlSB_lEEESJ_NS5_IJSB_llEEENS4_8TiledMMAINS4_8MMA_AtomIJNS4_4SM904GMMA26MMA_64x128x16_F32F16F16_SSILNSP_5MajorE0ELSR_1ELNSP_7ScaleInE1ELSS_1EEEEEENS4_6LayoutINS5_IJSC_SB_SB_EEENS5_IJSB_NSA_ILi0EEESX_EEEEENS5_IJNS4_10UnderscoreES10_S10_EEEEENS4_23SM90_TMA_LOAD_MULTICASTENS4_14ComposedLayoutINS4_7SwizzleILi3ELi4ELi3EEENS4_18smem_ptr_flag_bitsILi16EEENSV_INS5_IJNSA_ILi8EEESH_EEENS5_IJSH_SB_EEEEEEEvNS4_8identityENS4_13SM90_TMA_LOADENS14_IS16_S18_NSV_INS5_IJSH_S19_EEENS5_IJSB_SH_EEEEEEEvS1E_EENS_8epilogue10collective6detail29Sm90TmaWarpSpecializedAdapterINS1M_15DefaultEpilogueISJ_SK_SK_NS1L_6thread17LinearCombinationISJ_Li1EffLNS1Q_9ScaleType4KindE0ELNS_15FloatRoundStyleE2ESJ_EENS1_15EpilogueDefaultEEEEEvvEEEEvNT_6ParamsE:
        .type           _ZN7cutlass13device_kernelINS_4gemm6kernel13GemmUniversalIN4cute5tupleIJiiiiEEENS1_10collective13CollectiveMmaINS1_34MainloopSm90TmaGmmaWarpSpecializedILi5ENS5_IJNS4_1CILi1EEENSA_ILi2EEESB_EEENS1_35KernelTmaWarpSpecializedCooperativeEEENS5_IJNSA_ILi128EEESG_NSA_ILi64EEEEEENS_6half_tENS5_IJlSB_lEEESJ_NS5_IJSB_llEEENS4_8TiledMMAINS4_8MMA_AtomIJNS4_4SM904GMMA26MMA_64x128x16_F32F16F16_SSILNSP_5MajorE0ELSR_1ELNSP_7ScaleInE1ELSS_1EEEEEENS4_6LayoutINS5_IJSC_SB_SB_EEENS5_IJSB_NSA_ILi0EEESX_EEEEENS5_IJNS4_10UnderscoreES10_S10_EEEEENS4_23SM90_TMA_LOAD_MULTICASTENS4_14ComposedLayoutINS4_7SwizzleILi3ELi4ELi3EEENS4_18smem_ptr_flag_bitsILi16EEENSV_INS5_IJNSA_ILi8EEESH_EEENS5_IJSH_SB_EEEEEEEvNS4_8identityENS4_13SM90_TMA_LOADENS14_IS16_S18_NSV_INS5_IJSH_S19_EEENS5_IJSB_SH_EEEEEEEvS1E_EENS_8epilogue10collective6detail29Sm90TmaWarpSpecializedAdapterINS1M_15DefaultEpilogueISJ_SK_SK_NS1L_6thread17LinearCombinationISJ_Li1EffLNS1Q_9ScaleType4KindE0ELNS_15FloatRoundStyleE2ESJ_EENS1_15EpilogueDefaultEEEEEvvEEEEvNT_6ParamsE,@function
        .size           _ZN7cutlass13device_kernelINS_4gemm6kernel13GemmUniversalIN4cute5tupleIJiiiiEEENS1_10collective13CollectiveMmaINS1_34MainloopSm90TmaGmmaWarpSpecializedILi5ENS5_IJNS4_1CILi1EEENSA_ILi2EEESB_EEENS1_35KernelTmaWarpSpecializedCooperativeEEENS5_IJNSA_ILi128EEESG_NSA_ILi64EEEEEENS_6half_tENS5_IJlSB_lEEESJ_NS5_IJSB_llEEENS4_8TiledMMAINS4_8MMA_AtomIJNS4_4SM904GMMA26MMA_64x128x16_F32F16F16_SSILNSP_5MajorE0ELSR_1ELNSP_7ScaleInE1ELSS_1EEEEEENS4_6LayoutINS5_IJSC_SB_SB_EEENS5_IJSB_NSA_ILi0EEESX_EEEEENS5_IJNS4_10UnderscoreES10_S10_EEEEENS4_23SM90_TMA_LOAD_MULTICASTENS4_14ComposedLayoutINS4_7SwizzleILi3ELi4ELi3EEENS4_18smem_ptr_flag_bitsILi16EEENSV_INS5_IJNSA_ILi8EEESH_EEENS5_IJSH_SB_EEEEEEEvNS4_8identityENS4_13SM90_TMA_LOADENS14_IS16_S18_NSV_INS5_IJSH_S19_EEENS5_IJSB_SH_EEEEEEEvS1E_EENS_8epilogue10collective6detail29Sm90TmaWarpSpecializedAdapterINS1M_15DefaultEpilogueISJ_SK_SK_NS1L_6thread17LinearCombinationISJ_Li1EffLNS1Q_9ScaleType4KindE0ELNS_15FloatRoundStyleE2ESJ_EENS1_15EpilogueDefaultEEEEEvvEEEEvNT_6ParamsE,(.L_x_199 - _ZN7cutlass13device_kernelINS_4gemm6kernel13GemmUniversalIN4cute5tupleIJiiiiEEENS1_10collective13CollectiveMmaINS1_34MainloopSm90TmaGmmaWarpSpecializedILi5ENS5_IJNS4_1CILi1EEENSA_ILi2EEESB_EEENS1_35KernelTmaWarpSpecializedCooperativeEEENS5_IJNSA_ILi128EEESG_NSA_ILi64EEEEEENS_6half_tENS5_IJlSB_lEEESJ_NS5_IJSB_llEEENS4_8TiledMMAINS4_8MMA_AtomIJNS4_4SM904GMMA26MMA_64x128x16_F32F16F16_SSILNSP_5MajorE0ELSR_1ELNSP_7ScaleInE1ELSS_1EEEEEENS4_6LayoutINS5_IJSC_SB_SB_EEENS5_IJSB_NSA_ILi0EEESX_EEEEENS5_IJNS4_10UnderscoreES10_S10_EEEEENS4_23SM90_TMA_LOAD_MULTICASTENS4_14ComposedLayoutINS4_7SwizzleILi3ELi4ELi3EEENS4_18smem_ptr_flag_bitsILi16EEENSV_INS5_IJNSA_ILi8EEESH_EEENS5_IJSH_SB_EEEEEEEvNS4_8identityENS4_13SM90_TMA_LOADENS14_IS16_S18_NSV_INS5_IJSH_S19_EEENS5_IJSB_SH_EEEEEEEvS1E_EENS_8epilogue10collective6detail29Sm90TmaWarpSpecializedAdapterINS1M_15DefaultEpilogueISJ_SK_SK_NS1L_6thread17LinearCombinationISJ_Li1EffLNS1Q_9ScaleType4KindE0ELNS_15FloatRoundStyleE2ESJ_EENS1_15EpilogueDefaultEEEEEvvEEEEvNT_6ParamsE)
        .other          _ZN7cutlass13device_kernelINS_4gemm6kernel13GemmUniversalIN4cute5tupleIJiiiiEEENS1_10collective13CollectiveMmaINS1_34MainloopSm90TmaGmmaWarpSpecializedILi5ENS5_IJNS4_1CILi1EEENSA_ILi2EEESB_EEENS1_35KernelTmaWarpSpecializedCooperativeEEENS5_IJNSA_ILi128EEESG_NSA_ILi64EEEEEENS_6half_tENS5_IJlSB_lEEESJ_NS5_IJSB_llEEENS4_8TiledMMAINS4_8MMA_AtomIJNS4_4SM904GMMA26MMA_64x128x16_F32F16F16_SSILNSP_5MajorE0ELSR_1ELNSP_7ScaleInE1ELSS_1EEEEEENS4_6LayoutINS5_IJSC_SB_SB_EEENS5_IJSB_NSA_ILi0EEESX_EEEEENS5_IJNS4_10UnderscoreES10_S10_EEEEENS4_23SM90_TMA_LOAD_MULTICASTENS4_14ComposedLayoutINS4_7SwizzleILi3ELi4ELi3EEENS4_18smem_ptr_flag_bitsILi16EEENSV_INS5_IJNSA_ILi8EEESH_EEENS5_IJSH_SB_EEEEEEEvNS4_8identityENS4_13SM90_TMA_LOADENS14_IS16_S18_NSV_INS5_IJSH_S19_EEENS5_IJSB_SH_EEEEEEEvS1E_EENS_8epilogue10collective6detail29Sm90TmaWarpSpecializedAdapterINS1M_15DefaultEpilogueISJ_SK_SK_NS1L_6thread17LinearCombinationISJ_Li1EffLNS1Q_9ScaleType4KindE0ELNS_15FloatRoundStyleE2ESJ_EENS1_15EpilogueDefaultEEEEEvvEEEEvNT_6ParamsE,@"STO_CUDA_ENTRY STV_DEFAULT"
_ZN7cutlass13device_kernelINS_4gemm6kernel13GemmUniversalIN4cute5tupleIJiiiiEEENS1_10collective13CollectiveMmaINS1_34MainloopSm90TmaGmmaWarpSpecializedILi5ENS5_IJNS4_1CILi1EEENSA_ILi2EEESB_EEENS1_35KernelTmaWarpSpecializedCooperativeEEENS5_IJNSA_ILi128EEESG_NSA_ILi64EEEEEENS_6half_tENS5_IJlSB_lEEESJ_NS5_IJSB_llEEENS4_8TiledMMAINS4_8MMA_AtomIJNS4_4SM904GMMA26MMA_64x128x16_F32F16F16_SSILNSP_5MajorE0ELSR_1ELNSP_7ScaleInE1ELSS_1EEEEEENS4_6LayoutINS5_IJSC_SB_SB_EEENS5_IJSB_NSA_ILi0EEESX_EEEEENS5_IJNS4_10UnderscoreES10_S10_EEEEENS4_23SM90_TMA_LOAD_MULTICASTENS4_14ComposedLayoutINS4_7SwizzleILi3ELi4ELi3EEENS4_18smem_ptr_flag_bitsILi16EEENSV_INS5_IJNSA_ILi8EEESH_EEENS5_IJSH_SB_EEEEEEEvNS4_8identityENS4_13SM90_TMA_LOADENS14_IS16_S18_NSV_INS5_IJSH_S19_EEENS5_IJSB_SH_EEEEEEEvS1E_EENS_8epilogue10collective6detail29Sm90TmaWarpSpecializedAdapterINS1M_15DefaultEpilogueISJ_SK_SK_NS1L_6thread17LinearCombinationISJ_Li1EffLNS1Q_9ScaleType4KindE0ELNS_15FloatRoundStyleE2ESJ_EENS1_15EpilogueDefaultEEEEEvvEEEEvNT_6ParamsE:
[----:B------:R-:W0:Y:S01]  /*0000*/  LDC R1, c[0x0][0x28] ;  /* 0x00000a00ff017b82 */ /* 0x000e220000000800 */
[----:B------:R-:W1:Y:S01]  /*0010*/  S2R R94, SR_TID.X ;  /* 0x00000000005e7919 */ /* 0x000e620000002100 */
[----:B------:R-:W-:Y:S01]  /*0020*/  ELECT P0, URZ, PT ;  /* 0x00000000003f782f */ /* 0x000fe20003800000 */
[----:B------:R-:W-:Y:S01]  /*0030*/  BSSY B0, `(.L_x_0) ;  /* 0x000000f000007945 */ /* 0x000fe20003800000 */
[--C-:B-1----:R-:W-:Y:S02]  /*0040*/  SHF.R.U32.HI R0, RZ, 0x5, R94.reuse ;  /* 0x00000005ff007819 */ /* 0x102fe4000001165e */
[----:B------:R-:W-:-:S03]  /*0050*/  SHF.R.U32.HI R6, RZ, 0x7, R94 ;  /* 0x00000007ff067819 */ /* 0x000fc6000001165e */
[----:B------:R-:W1:Y:S04]  /*0060*/  SHFL.IDX PT, R3, R0, RZ, 0x1f ;  /* 0x00001fff00037589 */ /* 0x000e6800000e0000 */
[----:B------:R2:W3:Y:S01]  /*0070*/  SHFL.IDX PT, R2, R6, RZ, 0x1f ;  /* 0x00001fff06027589 */ /* 0x0004e200000e0000 */
[----:B-1----:R-:W-:-:S13]  /*0080*/  ISETP.NE.OR P0, PT, R3, RZ, !P0 ;  /* 0x000000ff0300720c */ /* 0x002fda0004705670 */
[----:B0-23--:R-:W-:Y:S05]  /*0090*/  @P0 BRA `(.L_x_1) ;  /* 0x0000000000200947 */ /* 0x00dfea0003800000 */
[----:B------:R-:W-:Y:S02]  /*00a0*/  ULDC.64 UR4, c[0x0][0x198] ;  /* 0x0000660000047ab9 */ /* 0x000fe40000000a00 */
[----:B------:R-:W-:Y:S02]  /*00b0*/  UIADD3 UR6, UP0, UR4, 0xf0, URZ ;  /* 0x000000f004067890 */ /* 0x000fe4000ff1e03f */
[----:B------:R-:W-:Y:S02]  /*00c0*/  UIADD3 UR4, UP1, UR4, 0x1f0, URZ ;  /* 0x000001f004047890 */ /* 0x000fe4000ff3e03f */
[----:B------:R-:W-:Y:S02]  /*00d0*/  UIADD3.X UR7, URZ, UR5, URZ, UP0, !UPT ;  /* 0x000000053f077290 */ /* 0x000fe400087fe43f */
[----:B------:R-:W-:-:S07]  /*00e0*/  UIADD3.X UR5, URZ, UR5, URZ, UP1, !UPT ;  /* 0x000000053f057290 */ /* 0x000fce0008ffe43f */
[----:B------:R0:W-:Y:S02]  /*00f0*/  UTMACCTL.PF [UR6] ;  /* 0x00000000060079b9 */ /* 0x0001e40008040000 */
[----:B------:R0:W-:Y:S02]  /*0100*/  UTMACCTL.PF [UR4] ;  /* 0x00000000040079b9 */ /* 0x0001e40008040000 */
[----:B0-----:R-:W-:Y:S01]  /*0110*/  NOP ;  /* 0x0000000000007918 */ /* 0x001fe20000000000 */
.L_x_1:
[----:B------:R-:W-:Y:S05]  /*0120*/  BSYNC B0 ;  /* 0x0000000000007941 */ /* 0x000fea0003800000 */
.L_x_0:
[----:B------:R-:W0:Y:S02]  /*0130*/  SHFL.IDX PT, R5, R0, RZ, 0x1f ;  /* 0x00001fff00057589 */ /* 0x000e2400000e0000 */
[----:B0-----:R-:W-:-:S13]  /*0140*/  ISETP.NE.AND P0, PT, R5, RZ, PT ;  /* 0x000000ff0500720c */ /* 0x001fda0003f05270 */
[----:B------:R-:W-:Y:S05]  /*0150*/  @P0 BRA `(.L_x_2) ;  /* 0x0000000000600947 */ /* 0x000fea0003800000 */
[----:B------:R-:W0:Y:S01]  /*0160*/  S2UR UR8, SR_CgaCtaId ;  /* 0x00000000000879c3 */ /* 0x000e220000008800 */
[----:B------:R-:W-:Y:S01]  /*0170*/  UMOV UR4, 0x400 ;  /* 0x0000040000047882 */ /* 0x000fe20000000000 */
[----:B------:R-:W-:Y:S01]  /*0180*/  UMOV UR5, 0x1 ;  /* 0x0000000100057882 */ /* 0x000fe20000000000 */
[----:B------:R-:W-:Y:S01]  /*0190*/  UMOV UR6, 0x4 ;  /* 0x0000000400067882 */ /* 0x000fe20000000000 */
[----:B------:R-:W-:Y:S01]  /*01a0*/  ELECT P0, URZ, PT ;  /* 0x00000000003f782f */ /* 0x000fe20003800000 */
[----:B------:R-:W-:-:S04]  /*01b0*/  UIADD3 UR6, -UR6, 0x100000, URZ ;  /* 0x0010000006067890 */ /* 0x000fc8000fffe13f */
[----:B------:R-:W-:Y:S02]  /*01c0*/  USHF.L.U32 UR7, UR6, 0xb, URZ ;  /* 0x0000000b06077899 */ /* 0x000fe4000800063f */
[----:B------:R-:W-:Y:S02]  /*01d0*/  USHF.L.U32 UR6, UR6, 0x1, URZ ;  /* 0x0000000106067899 */ /* 0x000fe4000800063f */
[----:B0-----:R-:W-:Y:S02]  /*01e0*/  ULEA UR8, UR8, UR4, 0x18 ;  /* 0x0000000408087291 */ /* 0x001fe4000f8ec03f */
[----:B------:R-:W-:-:S04]  /*01f0*/  UIADD3 UR4, -UR5, 0x100000, URZ ;  /* 0x0010000005047890 */ /* 0x000fc8000fffe13f */
[----:B------:R-:W-:Y:S02]  /*0200*/  USHF.L.U32 UR5, UR4, 0xb, URZ ;  /* 0x0000000b04057899 */ /* 0x000fe4000800063f */
[----:B------:R-:W-:Y:S01]  /*0210*/  USHF.L.U32 UR4, UR4, 0x1, URZ ;  /* 0x0000000104047899 */ /* 0x000fe2000800063f */
[----:B------:R-:W0:Y:S11]  /*0220*/  FENCE.VIEW.ASYNC.S ;  /* 0x00000000000073c6 */ /* 0x000e360000000000 */
[----:B0-----:R0:W1:Y:S01]  /*0230*/  SYNCS.EXCH.64 URZ, [UR8], UR4 ;  /* 0x00000004083f75b2 */ /* 0x0010620008000100 */
[----:B------:R0:W2:Y:S01]  /*0240*/  SYNCS.EXCH.64 URZ, [UR8+0x28], UR6 ;  /* 0x00002806083f75b2 */ /* 0x0000a20008000100 */
[----:B------:R0:W3:Y:S01]  /*0250*/  SYNCS.EXCH.64 URZ, [UR8+0x8], UR4 ;  /* 0x00000804083f75b2 */ /* 0x0000e20008000100 */
[----:B------:R0:W4:Y:S01]  /*0260*/  SYNCS.EXCH.64 URZ, [UR8+0x30], UR6 ;  /* 0x00003006083f75b2 */ /* 0x0001220008000100 */
[----:B------:R0:W0:Y:S01]  /*0270*/  SYNCS.EXCH.64 URZ, [UR8+0x10], UR4 ;  /* 0x00001004083f75b2 */ /* 0x0000220008000100 */
[----:B------:R0:W0:Y:S01]  /*0280*/  SYNCS.EXCH.64 URZ, [UR8+0x38], UR6 ;  /* 0x00003806083f75b2 */ /* 0x0000220008000100 */
[----:B------:R0:W0:Y:S01]  /*0290*/  SYNCS.EXCH.64 URZ, [UR8+0x18], UR4 ;  /* 0x00001804083f75b2 */ /* 0x0000220008000100 */
[----:B------:R0:W0:Y:S01]  /*02a0*/  SYNCS.EXCH.64 URZ, [UR8+0x40], UR6 ;  /* 0x00004006083f75b2 */ /* 0x0000220008000100 */
[----:B------:R0:W0:Y:S01]  /*02b0*/  SYNCS.EXCH.64 URZ, [UR8+0x20], UR4 ;  /* 0x00002004083f75b2 */ /* 0x0000220008000100 */
[----:B------:R0:W0:Y:S01]  /*02c0*/  SYNCS.EXCH.64 URZ, [UR8+0x48], UR6 ;  /* 0x00004806083f75b2 */ /* 0x0000220008000100 */
[----:B------:R-:W-:Y:S01]  /*02d0*/  NOP ;  /* 0x0000000000007918 */ /* 0x000fe20000000000 */
.L_x_2:
[----:B------:R-:W-:Y:S01]  /*02e0*/  SHF.R.S32.HI R7, RZ, 0x1f, R94 ;  /* 0x0000001fff077819 */ /* 0x000fe2000001145e */
[----:B------:R-:W5:Y:S01]  /*02f0*/  SHFL.IDX PT, R0, R0, RZ, 0x1f ;  /* 0x00001fff00007589 */ /* 0x000f6200000e0000 */
[----:B0-----:R-:W0:Y:S01]  /*0300*/  S2UR UR8, SR_CTAID.X ;  /* 0x00000000000879c3 */ /* 0x001e220000002500 */
[----:B------:R-:W-:Y:S02]  /*0310*/  ELECT P0, URZ, PT ;  /* 0x00000000003f782f */ /* 0x000fe40003800000 */
[----:B------:R-:W-:Y:S01]  /*0320*/  LEA.HI R7, R7, R94, RZ, 0x7 ;  /* 0x0000005e07077211 */ /* 0x000fe200078f38ff */
[----:B------:R-:W1:Y:S01]  /*0330*/  S2R R4, SR_CTAID.Y ;  /* 0x0000000000047919 */ /* 0x000e620000002600 */
[----:B------:R-:W-:Y:S01]  /*0340*/  ULDC UR4, c[0x0][0x154] ;  /* 0x0000550000047ab9 */ /* 0x000fe20000000800 */
[----:B------:R-:W-:Y:S01]  /*0350*/  NOP ;  /* 0x0000000000007918 */ /* 0x000fe20000000000 */
[----:B------:R-:W-:Y:S01]  /*0360*/  LOP3.LUT R7, R7, 0xffffff80, RZ, 0xc0, !PT ;  /* 0xffffff8007077812 */ /* 0x000fe200078ec0ff */
[----:B------:R-:W-:Y:S01]  /*0370*/  NOP ;  /* 0x0000000000007918 */ /* 0x000fe20000000000 */
[----:B------:R-:W2:Y:S03]  /*0380*/  LDC R14, c[0x0][0x140] ;  /* 0x00005000ff0e7b82 */ /* 0x000ea60000000800 */
[----:B------:R-:W-:-:S05]  /*0390*/  IMAD.IADD R7, R94, 0x1, -R7 ;  /* 0x000000015e077824 */ /* 0x000fca00078e0a07 */
[----:B------:R-:W-:Y:S01]  /*03a0*/  SHF.R.S32.HI R8, RZ, 0x1f, R7 ;  /* 0x0000001fff087819 */ /* 0x000fe20000011407 */
[----:B------:R-:W3:Y:S01]  /*03b0*/  LDC R12, c[0x0][0x144] ;  /* 0x00005100ff0c7b82 */ /* 0x000ee20000000800 */
[----:B------:R-:W-:Y:S02]  /*03c0*/  LOP3.LUT P2, RZ, R7, 0x7, RZ, 0xc0, !PT ;  /* 0x0000000707ff7812 */ /* 0x000fe4000784c0ff */
[----:B------:R-:W-:Y:S02]  /*03d0*/  LEA.HI R8, R8, R7, RZ, 0x3 ;  /* 0x0000000708087211 */ /* 0x000fe400078f18ff */
[----:B-----5:R-:W-:Y:S02]  /*03e0*/  ISETP.NE.OR P0, PT, R0, RZ, !P0 ;  /* 0x000000ff0000720c */ /* 0x020fe40004705670 */
[--C-:B------:R-:W-:Y:S02]  /*03f0*/  SHF.R.S32.HI R0, RZ, 0x3, R8.reuse ;  /* 0x00000003ff007819 */ /* 0x100fe40000011408 */
[----:B------:R-:W-:-:S02]  /*0400*/  SHF.R.S32.HI R9, RZ, 0x1f, R8 ;  /* 0x0000001fff097819 */ /* 0x000fc40000011408 */
[----:B------:R-:W-:Y:S02]  /*0410*/  SHF.R.S32.HI R8, RZ, 0x1f, R5 ;  /* 0x0000001fff087819 */ /* 0x000fe40000011405 */
[----:B------:R-:W-:Y:S02]  /*0420*/  LEA.HI R9, R9, R0, RZ, 0x2 ;  /* 0x0000000009097211 */ /* 0x000fe400078f10ff */
[----:B------:R-:W-:Y:S02]  /*0430*/  LEA.HI R8, R8, R5, RZ, 0x2 ;  /* 0x0000000508087211 */ /* 0x000fe400078f10ff */
[----:B-1----:R-:W-:Y:S01]  /*0440*/  I2FP.F32.U32 R11, R4 ;  /* 0x00000004000b7245 */ /* 0x002fe20000201000 */
[----:B------:R-:W-:Y:S01]  /*0450*/  VOTEU.ALL UP0, P0 ;  /* 0x00000000003f7886 */ /* 0x000fe20000000000 */
[----:B------:R-:W-:Y:S01]  /*0460*/  LOP3.LUT R10, R8, 0x3ffffffc, RZ, 0xc0, !PT ;  /* 0x3ffffffc080a7812 */ /* 0x000fe200078ec0ff */
[----:B------:R-:W-:Y:S01]  /*0470*/  VOTEU.ALL UP1, P0 ;  /* 0x00000000003f7886 */ /* 0x000fe20000020000 */
[----:B------:R-:W-:Y:S01]  /*0480*/  LOP3.LUT R9, R9, 0xfffffffc, RZ, 0xc0, !PT ;  /* 0xfffffffc09097812 */ /* 0x000fe200078ec0ff */
[----:B------:R-:W-:Y:S01]  /*0490*/  FMUL R13, R11, UR4 ;  /* 0x000000040b0d7c20 */ /* 0x000fe20008400000 */
[----:B------:R-:W1:Y:S01]  /*04a0*/  @!UP0 S2UR UR7, SR_CgaCtaId ;  /* 0x00000000000789c3 */ /* 0x000e620000008800 */
[----:B------:R-:W-:Y:S01]  /*04b0*/  IMAD.IADD R11, R5, 0x1, -R10 ;  /* 0x00000001050b7824 */ /* 0x000fe200078e0a0a */
[----:B0-----:R-:W-:Y:S01]  /*04c0*/  I2FP.F32.U32 R10, UR8 ;  /* 0x00000008000a7c45 */ /* 0x001fe20008201000 */
[----:B------:R-:W-:Y:S01]  /*04d0*/  IMAD.IADD R8, R0, 0x1, -R9 ;  /* 0x0000000100087824 */ /* 0x000fe200078e0a09 */
[----:B------:R-:W-:Y:S01]  /*04e0*/  ULDC UR4, c[0x0][0x150] ;  /* 0x0000540000047ab9 */ /* 0x000fe20000000800 */
[----:B------:R-:W0:Y:S01]  /*04f0*/  F2I.U32.TRUNC.NTZ R13, R13 ;  /* 0x0000000d000d7305 */ /* 0x000e22000020f000 */
[----:B------:R-:W-:Y:S01]  /*0500*/  SHF.R.S32.HI R0, RZ, 0x1f, R3 ;  /* 0x0000001fff007819 */ /* 0x000fe20000011403 */
[----:B------:R-:W-:Y:S01]  /*0510*/  FMUL R10, R10, UR4 ;  /* 0x000000040a0a7c20 */ /* 0x000fe20008400000 */
[----:B------:R-:W5:Y:S01]  /*0520*/  LDC R9, c[0x0][0x148] ;  /* 0x00005200ff097b82 */ /* 0x000f620000000800 */
[----:B------:R-:W-:Y:S01]  /*0530*/  IMAD R8, R11, 0x4, R8 ;  /* 0x000000040b087824 */ /* 0x000fe200078e0208 */
[----:B------:R-:W-:Y:S01]  /*0540*/  LEA.HI R0, R0, R3, RZ, 0x2 ;  /* 0x0000000300007211 */ /* 0x000fe200078f10ff */
[----:B------:R-:W-:Y:S01]  /*0550*/  UMOV UR4, 0x20 ;  /* 0x0000002000047882 */ /* 0x000fe20000000000 */
[----:B------:R-:W-:Y:S01]  /*0560*/  @!UP0 UMOV UR6, 0x400 ;  /* 0x0000040000068882 */ /* 0x000fe20000000000 */
[----:B------:R-:W4:Y:S01]  /*0570*/  F2I.U32.TRUNC.NTZ R10, R10 ;  /* 0x0000000a000a7305 */ /* 0x000f22000020f000 */
[----:B------:R-:W-:Y:S01]  /*0580*/  LOP3.LUT R0, R0, 0xfffffffc, RZ, 0xc0, !PT ;  /* 0xfffffffc00007812 */ /* 0x000fe200078ec0ff */
[----:B------:R-:W-:Y:S01]  /*0590*/  IMAD.SHL.U32 R19, R8, 0x4, RZ ;  /* 0x0000000408137824 */ /* 0x000fe200078e00ff */
[----:B------:R-:W-:-:S04]  /*05a0*/  @!UP0 UIADD3 UR4, -UR4, 0x100000, URZ ;  /* 0x0010000004048890 */ /* 0x000fc8000fffe13f */
[----:B------:R-:W-:Y:S02]  /*05b0*/  @!UP0 USHF.L.U32 UR5, UR4, 0xb, URZ ;  /* 0x0000000b04058899 */ /* 0x000fe4000800063f */
[----:B------:R-:W-:Y:S01]  /*05c0*/  @!UP0 USHF.L.U32 UR4, UR4, 0x1, URZ ;  /* 0x0000000104048899 */ /* 0x000fe2000800063f */
[----:B--2---:R-:W-:Y:S01]  /*05d0*/  ISETP.EQ.U32.AND P3, PT, R14, 0x1, PT ;  /* 0x000000010e00780c */ /* 0x004fe20003f62070 */
[----:B------:R-:W-:Y:S01]  /*05e0*/  IMAD.IADD R3, R3, 0x1, -R0 ;  /* 0x0000000103037824 */ /* 0x000fe200078e0a00 */
[----:B------:R-:W-:Y:S01]  /*05f0*/  LOP3.LUT R19, R8, 0xc, R19, 0x78, !PT ;  /* 0x0000000c08137812 */ /* 0x000fe200078e7813 */
[----:B0-----:R-:W-:Y:S02]  /*0600*/  IMAD.MOV R20, RZ, RZ, -R13 ;  /* 0x000000ffff147224 */ /* 0x001fe400078e0a0d */
[----:B------:R-:W-:Y:S01]  /*0610*/  VIADD R8, R2, 0xffffffff ;  /* 0xffffffff02087836 */ /* 0x000fe20000000000 */
[----:B-1----:R-:W-:Y:S01]  /*0620*/  @!UP0 ULEA UR6, UR7, UR6, 0x18 ;  /* 0x0000000607068291 */ /* 0x002fe2000f8ec03f */
[----:B------:R-:W-:Y:S01]  /*0630*/  ISETP.NE.AND P1, PT, R3, 0x3, PT ;  /* 0x000000030300780c */ /* 0x000fe20003f25270 */
[----:B------:R-:W-:Y:S01]  /*0640*/  VOTEU.ALL UP0, P0 ;  /* 0x00000000003f7886 */ /* 0x000fe20000000000 */
[----:B------:R-:W-:Y:S01]  /*0650*/  ISETP.LT.U32.AND P0, PT, R19, 0x2, !P2 ;  /* 0x000000021300780c */ /* 0x000fe20005701070 */
[----:B----4-:R-:W-:Y:S01]  /*0660*/  IMAD.MOV R7, RZ, RZ, -R10 ;  /* 0x000000ffff077224 */ /* 0x010fe200078e0a0a */
[----:B------:R-:W-:-:S02]  /*0670*/  ISETP.EQ.OR P1, PT, R3, RZ, !P1 ;  /* 0x000000ff0300720c */ /* 0x000fc40004f22670 */
[----:B------:R-:W-:Y:S01]  /*0680*/  ISETP.GE.U32.AND P5, PT, R8, 0x2, PT ;  /* 0x000000020800780c */ /* 0x000fe20003fa6070 */
[----:B-----5:R-:W-:Y:S01]  /*0690*/  IMAD R0, R9, R20, R4 ;  /* 0x0000001409007224 */ /* 0x020fe200078e0204 */
[----:B------:R-:W-:Y:S01]  /*06a0*/  ISETP.EQ.AND P1, PT, R2, RZ, P1 ;  /* 0x000000ff0200720c */ /* 0x000fe20000f22270 */
[----:B---3--:R-:W-:Y:S01]  /*06b0*/  IMAD R7, R12, R7, UR8 ;  /* 0x000000080c077e24 */ /* 0x008fe2000f8e0207 */
[----:B------:R-:W-:Y:S01]  /*06c0*/  ISETP.NE.AND P2, PT, R2, RZ, PT ;  /* 0x000000ff0200720c */ /* 0x000fe20003f45270 */
[----:B------:R-:W0:Y:S02]  /*06d0*/  FENCE.VIEW.ASYNC.S ;  /* 0x00000000000073c6 */ /* 0x000e240000000000 */
[----:B0-----:R0:W1:Y:S01]  /*06e0*/  @!UP0 SYNCS.EXCH.64 URZ, [UR6+0x60], UR4 ;  /* 0x00006004063f85b2 */ /* 0x0010620008000100 */
[----:B------:R-:W-:Y:S02]  /*06f0*/  ISETP.NE.AND P4, PT, R0, R19, PT ;  /* 0x000000130000720c */ /* 0x000fe40003f85270 */
[----:B------:R-:W-:-:S02]  /*0700*/  SEL R18, RZ, 0x1, !P1 ;  /* 0x00000001ff127807 */ /* 0x000fc40004800000 */
[----:B------:R-:W-:Y:S02]  /*0710*/  ISETP.EQ.OR P4, PT, R7, RZ, !P4 ;  /* 0x000000ff0700720c */ /* 0x000fe40006782670 */
[----:B------:R-:W-:Y:S02]  /*0720*/  LOP3.LUT R0, R94, 0x7f, RZ, 0xc0, !PT ;  /* 0x0000007f5e007812 */ /* 0x000fe400078ec0ff */
[----:B------:R-:W-:Y:S02]  /*0730*/  PLOP3.LUT P0, PT, P0, P4, PT, 0x80, 0x0 ;  /* 0x000000000000781c */ /* 0x000fe40000709070 */
[----:B------:R-:W-:Y:S02]  /*0740*/  SEL R18, R18, 0x2, P5 ;  /* 0x0000000212127807 */ /* 0x000fe40002800000 */
[----:B------:R-:W-:Y:S01]  /*0750*/  P2R R102, PR, RZ, 0x1 ;  /* 0x00000001ff667803 */ /* 0x000fe20000000000 */
[----:B------:R0:W2:Y:S01]  /*0760*/  @!UP1 SYNCS.EXCH.64 URZ, [UR6+0x68], UR4 ;  /* 0x00006804063f95b2 */ /* 0x0000a20008000100 */
[----:B------:R-:W-:Y:S01]  /*0770*/  NOP ;  /* 0x0000000000007918 */ /* 0x000fe20000000000 */
[----:B------:R-:W-:Y:S06]  /*0780*/  @!P3 BRA `(.L_x_3) ;  /* 0x000000000008b947 */ /* 0x000fec0003800000 */
[----:B-12---:R-:W-:Y:S01]  /*0790*/  UCGABAR_ARV ;  /* 0x00000000000079c7 */ /* 0x006fe20008000000 */
[----:B------:R-:W-:Y:S05]  /*07a0*/  BRA `(.L_x_4) ;  /* 0x0000000000047947 */ /* 0x000fea0003800000 */
.L_x_3:
[----:B-12---:R-:W-:Y:S01]  /*07b0*/  NOP ;  /* 0x0000000000007918 */ /* 0x006fe20000000000 */
.L_x_4:
[----:B------:R-:W1:Y:S01]  /*07c0*/  LDC R2, c[0x0][0x65c] ;  /* 0x00019700ff027b82 */ /* 0x000e620000000800 */
[----:B------:R-:W-:Y:S02]  /*07d0*/  IMAD.U32 R10, RZ, RZ, UR8 ;  /* 0x00000008ff0a7e24 */ /* 0x000fe4000f8e00ff */
[----:B------:R-:W-:Y:S01]  /*07e0*/  IMAD.MOV.U32 R11, RZ, RZ, RZ ;  /* 0x000000ffff0b7224 */ /* 0x000fe200078e00ff */
[----:B-1----:R-:W-:-:S04]  /*07f0*/  ISETP.NE.AND P1, PT, R2, 0x1, PT ;  /* 0x000000010200780c */ /* 0x002fc80003f25270 */
[----:B------:R-:W-:-:S09]  /*0800*/  P2R R5, PR, RZ, 0x2 ;  /* 0x00000002ff057803 */ /* 0x000fd20000000000 */
[----:B------:R-:W1:Y:S01]  /*0810*/  @P1 LDC R17, c[0x0][0x10] ;  /* 0x00000400ff111b82 */ /* 0x000e620000000800 */
[----:B------:R-:W-:Y:S02]  /*0820*/  @P1 IMAD.MOV.U32 R5, RZ, RZ, RZ ;  /* 0x000000ffff051224 */ /* 0x000fe400078e00ff */
[----:B------:R-:W-:-:S05]  /*0830*/  @P1 IMAD.MOV.U32 R15, RZ, RZ, RZ ;  /* 0x000000ffff0f1224 */ /* 0x000fca00078e00ff */
[----:B------:R-:W2:Y:S01]  /*0840*/  @!P1 LDC R13, c[0x0][0xc] ;  /* 0x00000300ff0d9b82 */ /* 0x000ea20000000800 */
[----:B0-----:R-:W-:Y:S01]  /*0850*/  ULDC UR4, c[0x0][0xc] ;  /* 0x0000030000047ab9 */ /* 0x001fe20000000800 */
[----:B------:R-:W-:Y:S01]  /*0860*/  ULDC UR5, c[0x0][0x10] ;  /* 0x0000040000057ab9 */ /* 0x000fe20000000800 */
[----:B------:R-:W-:Y:S01]  /*0870*/  ULDC UR6, c[0x0][0x14] ;  /* 0x0000050000067ab9 */ /* 0x000fe20000000800 */
[----:B------:R-:W-:-:S04]  /*0880*/  UIMAD.WIDE.U32 UR4, UR4, UR5, URZ ;  /* 0x00000005040472a5 */ /* 0x000fc8000f8e003f */
[----:B------:R-:W-:Y:S02]  /*0890*/  UIMAD.WIDE.U32 UR36, UR4, UR6, URZ ;  /* 0x00000006042472a5 */ /* 0x000fe4000f8e003f */
[----:B------:R-:W-:-:S04]  /*08a0*/  UIMAD UR42, UR5, UR6, URZ ;  /* 0x00000006052a72a4 */ /* 0x000fc8000f8e023f */
[----:B------:R-:W-:Y:S01]  /*08b0*/  UIADD3 UR42, UR37, UR42, URZ ;  /* 0x0000002a252a7290 */ /* 0x000fe2000fffe03f */
[----:B-1----:R-:W-:-:S04]  /*08c0*/  @P1 IMAD.WIDE.U32 R16, R17, UR8, R4 ;  /* 0x0000000811101c25 */ /* 0x002fc8000f8e0004 */
[----:B------:R-:W-:Y:S02]  /*08d0*/  @P1 IMAD.IADD R17, R17, 0x1, R15 ;  /* 0x0000000111111824 */ /* 0x000fe400078e020f */
[----:B--2---:R-:W-:-:S04]  /*08e0*/  @!P1 IMAD.WIDE.U32 R10, R4, R13, R10 ;  /* 0x0000000d040a9225 */ /* 0x004fc800078e000a */
[----:B------:R-:W-:Y:S02]  /*08f0*/  @!P1 IMAD.MOV.U32 R16, RZ, RZ, R10 ;  /* 0x000000ffff109224 */ /* 0x000fe400078e000a */
[----:B------:R-:W-:Y:S01]  /*0900*/  @!P1 IMAD.MOV.U32 R17, RZ, RZ, R11 ;  /* 0x000000ffff119224 */ /* 0x000fe200078e000b */
[----:B------:R-:W-:Y:S06]  /*0910*/  @!P3 BRA `(.L_x_5) ;  /* 0x00000000000cb947 */ /* 0x000fec0003800000 */
[----:B------:R-:W-:Y:S01]  /*0920*/  UCGABAR_WAIT ;  /* 0x0000000000007dc7 */ /* 0x000fe20008000000 */
[----:B------:R-:W-:Y:S01]  /*0930*/  CCTL.IVALL ;  /* 0x00000000ff00798f */ /* 0x000fe20002000000 */
[----:B------:R-:W-:Y:S05]  /*0940*/  BRA `(.L_x_6) ;  /* 0x0000000000047947 */ /* 0x000fea0003800000 */
.L_x_5:
[----:B------:R-:W-:Y:S06]  /*0950*/  BAR.SYNC.DEFER_BLOCKING 0x0 ;  /* 0x0000000000007b1d */ /* 0x000fec0000010000 */
.L_x_6:
[----:B------:R-:W-:Y:S05]  /*0960*/  @!P2 BRA `(.L_x_7) ;  /* 0x0000005c0090a947 */ /* 0x000fea0003800000 */
[----:B------:R-:W-:-:S13]  /*0970*/  ISETP.GT.U32.AND P0, PT, R8, 0x1, PT ;  /* 0x000000010800780c */ /* 0x000fda0003f04070 */
[----:B------:R-:W-:Y:S05]  /*0980*/  @P0 EXIT ;  /* 0x000000000000094d */ /* 0x000fea0003800000 */
[----:B------:R-:W-:Y:S01]  /*0990*/  ULDC.64 UR4, c[0x0][0x650] ;  /* 0x0001940000047ab9 */ /* 0x000fe20000000a00 */
[----:B------:R-:W-:Y:S01]  /*09a0*/  PRMT R3, RZ, 0x7610, R3 ;  /* 0x00007610ff037816 */ /* 0x000fe20000000003 */
[----:B------:R-:W-:Y:S01]  /*09b0*/  IMAD.MOV.U32 R101, RZ, RZ, -0x1 ;  /* 0xffffffffff657424 */ /* 0x000fe200078e00ff */
[----:B------:R-:W-:Y:S01]  /*09c0*/  ISETP.GE.U32.AND P0, PT, R16, UR4, PT ;  /* 0x0000000410007c0c */ /* 0x000fe2000bf06070 */
[----:B------:R-:W-:Y:S02]  /*09d0*/  IMAD.MOV.U32 R100, RZ, RZ, -0x1 ;  /* 0xffffffffff647424 */ /* 0x000fe400078e00ff */
[----:B------:R-:W-:Y:S01]  /*09e0*/  IMAD.MOV.U32 R99, RZ, RZ, -0x1 ;  /* 0xffffffffff637424 */ /* 0x000fe200078e00ff */
[----:B------:R-:W-:-:S13]  /*09f0*/  ISETP.GE.U32.AND.EX P0, PT, R17, UR5, PT, P0 ;  /* 0x0000000511007c0c */ /* 0x000fda000bf06100 */
[----:B------:R-:W-:Y:S05]  /*0a00*/  @P0 BRA `(.L_x_8) ;  /* 0x0000000400280947 */ /* 0x000fea0003800000 */
[----:B------:R-:W0:Y:S01]  /*0a10*/  LDC.64 R22, c[0x0][0x628] ;  /* 0x00018a00ff167b82 */ /* 0x000e220000000a00 */
[----:B------:R-:W-:Y:S02]  /*0a20*/  IMAD.MOV.U32 R10, RZ, RZ, R16 ;  /* 0x000000ffff0a7224 */ /* 0x000fe400078e0010 */
[----:B------:R-:W-:-:S05]  /*0a30*/  IMAD.MOV.U32 R11, RZ, RZ, R17 ;  /* 0x000000ffff0b7224 */ /* 0x000fca00078e0011 */
[----:B------:R-:W1:Y:S08]  /*0a40*/  LDC R8, c[0x0][0x630] ;  /* 0x00018c00ff087b82 */ /* 0x000e700000000800 */
[----:B------:R-:W2:Y:S01]  /*0a50*/  LDC.64 R24, c[0x0][0x620] ;  /* 0x00018800ff187b82 */ /* 0x000ea20000000a00 */
[----:B0-----:R-:W-:-:S04]  /*0a60*/  ISETP.NE.U32.AND P0, PT, R22, RZ, PT ;  /* 0x000000ff1600720c */ /* 0x001fc80003f05070 */
[----:B------:R-:W-:-:S13]  /*0a70*/  ISETP.NE.AND.EX P0, PT, R23, RZ, PT, P0 ;  /* 0x000000ff1700720c */ /* 0x000fda0003f05300 */
[----:B-12---:R-:W-:Y:S05]  /*0a80*/  @!P0 BRA `(.L_x_9) ;  /* 0x0000000000288947 */ /* 0x006fea0003800000 */
[----:B------:R-:W0:Y:S02]  /*0a90*/  LDC R3, c[0x0][0x634] ;  /* 0x00018d00ff037b82 */ /* 0x000e240000000800 */
[----:B0-----:R-:W-:-:S05]  /*0aa0*/  IADD3 R3, P0, R16, R3, RZ ;  /* 0x0000000310037210 */ /* 0x001fca0007f1e0ff */
[----:B------:R-:W-:-:S04]  /*0ab0*/  IMAD.X R21, RZ, RZ, R17, P0 ;  /* 0x000000ffff157224 */ /* 0x000fc800000e0611 */
[----:B------:R-:W-:-:S04]  /*0ac0*/  IMAD.WIDE.U32 R10, R21, R22, RZ ;  /* 0x00000016150a7225 */ /* 0x000fc800078e00ff */
[----:B------:R-:W-:-:S04]  /*0ad0*/  IMAD.WIDE.U32 R12, P0, R3, R23, R10 ;  /* 0x00000017030c7225 */ /* 0x000fc8000780000a */
[----:B------:R-:W-:-:S04]  /*0ae0*/  IMAD.WIDE.U32 R10, R3, R22, RZ ;  /* 0x00000016030a7225 */ /* 0x000fc800078e00ff */
[----:B------:R-:W-:Y:S01]  /*0af0*/  IMAD.X R15, RZ, RZ, RZ, P0 ;  /* 0x000000ffff0f7224 */ /* 0x000fe200000e06ff */
[----:B------:R-:W-:Y:S01]  /*0b00*/  IADD3 RZ, P0, R11, R12, RZ ;  /* 0x0000000c0bff7210 */ /* 0x000fe20007f1e0ff */
[----:B------:R-:W-:-:S04]  /*0b10*/  IMAD.MOV.U32 R14, RZ, RZ, R13 ;  /* 0x000000ffff0e7224 */ /* 0x000fc800078e000d */
[----:B------:R-:W-:-:S08]  /*0b20*/  IMAD.WIDE.U32.X R10, R21, R23, R14, P0 ;  /* 0x00000017150a7225 */ /* 0x000fd000000e040e */
.L_x_9:
[----:B------:R-:W0:Y:S01]  /*0b30*/  LDC.64 R28, c[0x0][0x640] ;  /* 0x00019000ff1c7b82 */ /* 0x000e220000000a00 */
[-CC-:B------:R-:W-:Y:S01]  /*0b40*/  SHF.R.U64 R99, R10, R8.reuse, R11.reuse ;  /* 0x000000080a637219 */ /* 0x180fe2000000120b */
[----:B------:R-:W-:Y:S01]  /*0b50*/  IMAD.MOV.U32 R23, RZ, RZ, 0x1 ;  /* 0x00000001ff177424 */ /* 0x000fe200078e00ff */
[----:B------:R-:W-:Y:S02]  /*0b60*/  SHF.R.U32.HI R3, RZ, R8, R11 ;  /* 0x00000008ff037219 */ /* 0x000fe4000001160b */
[----:B------:R-:W-:-:S03]  /*0b70*/  IADD3 R5, P0, RZ, -R99, RZ ;  /* 0x80000063ff057210 */ /* 0x000fc60007f1e0ff */
[----:B------:R-:W1:Y:S02]  /*0b80*/  LDC R12, c[0x0][0x618] ;  /* 0x00018600ff0c7b82 */ /* 0x000e640000000800 */
[----:B------:R-:W-:Y:S02]  /*0b90*/  IMAD.X R3, RZ, RZ, ~R3, P0 ;  /* 0x000000ffff037224 */ /* 0x000fe400000e0e03 */
[----:B------:R-:W-:-:S04]  /*0ba0*/  IMAD.WIDE.U32 R10, R5, R24, R16 ;  /* 0x00000018050a7225 */ /* 0x000fc800078e0010 */
[----:B------:R-:W2:Y:S01]  /*0bb0*/  LDC R22, c[0x0][0x608] ;  /* 0x00018200ff167b82 */ /* 0x000ea20000000800 */
[----:B------:R-:W-:Y:S02]  /*0bc0*/  IMAD R8, R3, R24, RZ ;  /* 0x0000001803087224 */ /* 0x000fe400078e02ff */
[----:B------:R-:W-:Y:S02]  /*0bd0*/  IMAD.MOV.U32 R3, RZ, RZ, -0x1 ;  /* 0xffffffffff037424 */ /* 0x000fe400078e00ff */
[----:B------:R-:W-:-:S03]  /*0be0*/  IMAD R5, R5, R25, R8 ;  /* 0x0000001905057224 */ /* 0x000fc600078e0208 */
[----:B------:R-:W3:Y:S01]  /*0bf0*/  LDC R26, c[0x0][0x658] ;  /* 0x00019600ff1a7b82 */ /* 0x000ee20000000800 */
[----:B------:R-:W-:Y:S01]  /*0c00*/  IMAD.IADD R5, R11, 0x1, R5 ;  /* 0x000000010b057824 */ /* 0x000fe200078e0205 */
[----:B0-----:R-:W-:-:S04]  /*0c10*/  ISETP.NE.U32.AND P0, PT, R28, RZ, PT ;  /* 0x000000ff1c00720c */ /* 0x001fc80003f05070 */
[----:B------:R-:W-:Y:S02]  /*0c20*/  ISETP.NE.AND.EX P0, PT, R29, RZ, PT, P0 ;  /* 0x000000ff1d00720c */ /* 0x000fe40003f05300 */
[----:B------:R-:W0:Y:S01]  /*0c30*/  LDC R24, c[0x0][0x600] ;  /* 0x00018000ff187b82 */ /* 0x000e220000000800 */
[-CC-:B-1----:R-:W-:Y:S02]  /*0c40*/  SHF.R.U64 R14, R10, R12.reuse, R5.reuse ;  /* 0x0000000c0a0e7219 */ /* 0x182fe40000001205 */
[----:B------:R-:W-:-:S05]  /*0c50*/  SHF.R.U32.HI R5, RZ, R12, R5 ;  /* 0x0000000cff057219 */ /* 0x000fca0000011605 */
[----:B------:R-:W1:Y:S01]  /*0c60*/  LDC R15, c[0x0][0x648] ;  /* 0x00019200ff0f7b82 */ /* 0x000e620000000800 */
[-CC-:B--2---:R-:W-:Y:S02]  /*0c70*/  SHF.R.U64 R27, R14, R22.reuse, R5.reuse ;  /* 0x000000160e1b7219 */ /* 0x184fe40000001205 */
[----:B------:R-:W-:Y:S01]  /*0c80*/  SHF.R.U32.HI R5, RZ, R22, R5 ;  /* 0x00000016ff057219 */ /* 0x000fe20000011605 */
[----:B------:R-:W-:-:S04]  /*0c90*/  IMAD R22, R9, R20, R4 ;  /* 0x0000001409167224 */ /* 0x000fc800078e0204 */
[----:B------:R-:W2:Y:S01]  /*0ca0*/  LDC R21, c[0x0][0x638] ;  /* 0x00018e00ff157b82 */ /* 0x000ea20000000800 */
[-CC-:B---3--:R-:W-:Y:S02]  /*0cb0*/  SHF.R.U64 R20, R27, R26.reuse, R5.reuse ;  /* 0x0000001a1b147219 */ /* 0x188fe40000001205 */
[-C--:B------:R-:W-:Y:S02]  /*0cc0*/  SHF.L.U32 R3, R3, R26.reuse, RZ ;  /* 0x0000001a03037219 */ /* 0x080fe400000006ff */
[----:B------:R-:W-:Y:S01]  /*0cd0*/  SHF.R.U32.HI R5, RZ, R26, R5 ;  /* 0x0000001aff057219 */ /* 0x000fe20000011605 */
[----:B------:R-:W-:Y:S01]  /*0ce0*/  IMAD.MOV.U32 R4, RZ, RZ, R20 ;  /* 0x000000ffff047224 */ /* 0x000fe200078e0014 */
[----:B------:R-:W-:Y:S01]  /*0cf0*/  LOP3.LUT R12, RZ, R3, RZ, 0x33, !PT ;  /* 0x00000003ff0c7212 */ /* 0x000fe200078e33ff */
[----:B------:R-:W3:Y:S01]  /*0d00*/  LDC R25, c[0x0][0x610] ;  /* 0x00018400ff197b82 */ /* 0x000ee20000000800 */
[----:B------:R-:W-:Y:S05]  /*0d10*/  @!P0 BRA `(.L_x_10) ;  /* 0x0000000000288947 */ /* 0x000fea0003800000 */
[----:B------:R-:W4:Y:S02]  /*0d20*/  LDC R3, c[0x0][0x64c] ;  /* 0x00019300ff037b82 */ /* 0x000f240000000800 */
[----:B----4-:R-:W-:-:S05]  /*0d30*/  IADD3 R3, P0, R20, R3, RZ ;  /* 0x0000000314037210 */ /* 0x010fca0007f1e0ff */
        /* <DEDUP_REMOVED lines=8> */
.L_x_10:
[----:B-1----:R-:W-:Y:S01]  /*0dc0*/  SHF.R.U64 R4, R4, R15, R5 ;  /* 0x0000000f04047219 */ /* 0x002fe20000001205 */
[----:B0-----:R-:W-:Y:S01]  /*0dd0*/  VIADD R5, R24, 0xffffffff ;  /* 0xffffffff18057836 */ /* 0x001fe20000000000 */
[----:B------:R-:W-:Y:S02]  /*0de0*/  SHF.L.U32 R3, R23, R26, RZ ;  /* 0x0000001a17037219 */ /* 0x000fe400000006ff */
[----:B------:R-:W-:Y:S01]  /*0df0*/  LOP3.LUT R12, R27, R12, RZ, 0xc0, !PT ;  /* 0x0000000c1b0c7212 */ /* 0x000fe200078ec0ff */
[----:B------:R-:W-:Y:S01]  /*0e00*/  IMAD.MOV R8, RZ, RZ, -R4 ;  /* 0x000000ffff087224 */ /* 0x000fe200078e0a04 */
[----:B------:R-:W-:-:S03]  /*0e10*/  SEL R7, R7, R22, !P1 ;  /* 0x0000001607077207 */ /* 0x000fc60004800000 */
[----:B------:R-:W-:Y:S01]  /*0e20*/  IMAD R12, R3, R4, R12 ;  /* 0x00000004030c7224 */ /* 0x000fe200078e020c */
[----:B------:R-:W-:Y:S01]  /*0e30*/  LOP3.LUT R4, R14, R5, RZ, 0xc0, !PT ;  /* 0x000000050e047212 */ /* 0x000fe200078ec0ff */
[----:B--2---:R-:W-:Y:S02]  /*0e40*/  IMAD R3, R8, R21, R20 ;  /* 0x0000001508037224 */ /* 0x004fe400078e0214 */
[----:B---3--:R-:W-:Y:S02]  /*0e50*/  IMAD R7, R12, R25, R7 ;  /* 0x000000190c077224 */ /* 0x008fe400078e0207 */
[----:B------:R-:W-:Y:S02]  /*0e60*/  IMAD.MOV.U32 R5, RZ, RZ, 0x1 ;  /* 0x00000001ff057424 */ /* 0x000fe400078e00ff */
[----:B------:R-:W-:-:S03]  /*0e70*/  IMAD R4, R3, R24, R4 ;  /* 0x0000001803047224 */ /* 0x000fc600078e0204 */
[----:B------:R-:W-:Y:S02]  /*0e80*/  PRMT R3, R5, 0x7610, R3 ;  /* 0x0000761005037816 */ /* 0x000fe40000000003 */
[----:B------:R-:W-:Y:S02]  /*0e90*/  SEL R100, R4, R7, !P1 ;  /* 0x0000000704647207 */ /* 0x000fe40004800000 */
[----:B------:R-:W-:-:S07]  /*0ea0*/  SEL R101, R7, R4, !P1 ;  /* 0x0000000407657207 */ /* 0x000fce0004800000 */
.L_x_8:
[----:B------:R-:W-:-:S08]  /*0eb0*/  NOP ;  /* 0x0000000000007918 */ /* 0x000fd00000000000 */
[----:B------:R-:W0:Y:S02]  /*0ec0*/  USETMAXREG.TRY_ALLOC.CTAPOOL UP0, 0xe8 ;  /* 0x000000e8000079c8 */ /* 0x000e240008000600 */
[----:B0-----:R-:W-:-:S13]  /*0ed0*/  PLOP3.LUT P0, PT, PT, PT, UP0, 0x80, 0x0 ;  /* 0x000000000000781c */ /* 0x001fda0003f0f008 */
[----:B------:R-:W-:Y:S05]  /*0ee0*/  @!P0 BRA `(.L_x_8) ;  /* 0xfffffffc00f08947 */ /* 0x000fea000383ffff */
[----:B------:R-:W-:Y:S01]  /*0ef0*/  ULDC.64 UR4, c[0x0][0x598] ;  /* 0x0001660000047ab9 */ /* 0x000fe20000000a00 */
[----:B------:R-:W-:Y:S01]  /*0f00*/  ULDC.64 UR38, c[0x0][0x208] ;  /* 0x0000820000267ab9 */ /* 0x000fe20000000a00 */
[----:B------:R-:W-:-:S04]  /*0f10*/  ISETP.NE.U32.AND P0, PT, RZ, UR4, PT ;  /* 0x00000004ff007c0c */ /* 0x000fc8000bf05070 */
[----:B------:R-:W-:-:S13]  /*0f20*/  ISETP.NE.AND.EX P0, PT, RZ, UR5, PT, P0 ;  /* 0x00000005ff007c0c */ /* 0x000fda000bf05300 */
[----:B------:R-:W-:Y:S05]  /*0f30*/  @!P0 BRA `(.L_x_11) ;  /* 0x00000000001c8947 */ /* 0x000fea0003800000 */
[----:B------:R-:W0:Y:S02]  /*0f40*/  LDC.64 R4, c[0x0][0x598] ;  /* 0x00016600ff047b82 */ /* 0x000e240000000a00 */
[----:B0-----:R-:W2:Y:S02]  /*0f50*/  LDG.E.64 R4, desc[UR38][R4.64] ;  /* 0x0000002604047981 */ /* 0x001ea4000c1e1b00 */
[----:B--2---:R-:W-:-:S04]  /*0f60*/  ISETP.NE.U32.AND P0, PT, R4, RZ, PT ;  /* 0x000000ff0400720c */ /* 0x004fc80003f05070 */
[----:B------:R-:W-:-:S13]  /*0f70*/  ISETP.NE.AND.EX P0, PT, R5, RZ, PT, P0 ;  /* 0x000000ff0500720c */ /* 0x000fda0003f05300 */
[----:B------:R-:W-:Y:S05]  /*0f80*/  @!P0 BRA `(.L_x_11) ;  /* 0x0000000000088947 */ /* 0x000fea0003800000 */
[----:B------:R0:W5:Y:S01]  /*0f90*/  LD.E R88, desc[UR38][R4.64] ;  /* 0x0000002604587980 */ /* 0x000162000c101900 */
[----:B------:R-:W-:Y:S05]  /*0fa0*/  BRA `(.L_x_12) ;  /* 0x0000000000247947 */ /* 0x000fea0003800000 */
.L_x_11:
[----:B------:R-:W-:Y:S02]  /*0fb0*/  ULDC.64 UR4, c[0x0][0x588] ;  /* 0x0001620000047ab9 */ /* 0x000fe40000000a00 */
[----:B------:R-:W-:-:S04]  /*0fc0*/  ISETP.NE.U32.AND P0, PT, RZ, UR4, PT ;  /* 0x00000004ff007c0c */ /* 0x000fc8000bf05070 */
[----:B------:R-:W-:-:S13]  /*0fd0*/  ISETP.NE.AND.EX P0, PT, RZ, UR5, PT, P0 ;  /* 0x00000005ff007c0c */ /* 0x000fda000bf05300 */
[----:B------:R-:W-:Y:S05]  /*0fe0*/  @!P0 BRA `(.L_x_13) ;  /* 0x00000000000c8947 */ /* 0x000fea0003800000 */
[----:B------:R-:W0:Y:S02]  /*0ff0*/  LDC.64 R88, c[0x0][0x588] ;  /* 0x00016200ff587b82 */ /* 0x000e240000000a00 */
[----:B0-----:R1:W5:Y:S01]  /*1000*/  LDG.E R88, desc[UR38][R88.64] ;  /* 0x0000002658587981 */ /* 0x001362000c1e1900 */
[----:B------:R-:W-:Y:S05]  /*1010*/  BRA `(.L_x_12) ;  /* 0x0000000000087947 */ /* 0x000fea0003800000 */
.L_x_13:
[----:B------:R-:W-:Y:S02]  /*1020*/  ULDC UR4, c[0x0][0x580] ;  /* 0x0001600000047ab9 */ /* 0x000fe40000000800 */
[----:B------:R-:W-:-:S07]  /*1030*/  IMAD.U32 R88, RZ, RZ, UR4 ;  /* 0x00000004ff587e24 */ /* 0x000fce000f8e00ff */
.L_x_12:
[----:B------:R-:W-:Y:S02]  /*1040*/  ULDC.64 UR4, c[0x0][0x5a0] ;  /* 0x0001680000047ab9 */ /* 0x000fe40000000a00 */
[----:B------:R-:W-:-:S04]  /*1050*/  ISETP.NE.U32.AND P0, PT, RZ, UR4, PT ;  /* 0x00000004ff007c0c */ /* 0x000fc8000bf05070 */
[----:B------:R-:W-:-:S13]  /*1060*/  ISETP.NE.AND.EX P0, PT, RZ, UR5, PT, P0 ;  /* 0x00000005ff007c0c */ /* 0x000fda000bf05300 */
[----:B------:R-:W-:Y:S05]  /*1070*/  @!P0 BRA `(.L_x_14) ;  /* 0x00000000001c8947 */ /* 0x000fea0003800000 */
[----:B0-----:R-:W0:Y:S02]  /*1080*/  LDC.64 R4, c[0x0][0x5a0] ;  /* 0x00016800ff047b82 */ /* 0x001e240000000a00 */
[----:B0-----:R-:W2:Y:S02]  /*1090*/  LDG.E.64 R4, desc[UR38][R4.64] ;  /* 0x0000002604047981 */ /* 0x001ea4000c1e1b00 */
[----:B--2---:R-:W-:-:S04]  /*10a0*/  ISETP.NE.U32.AND P0, PT, R4, RZ, PT ;  /* 0x000000ff0400720c */ /* 0x004fc80003f05070 */
[----:B------:R-:W-:-:S13]  /*10b0*/  ISETP.NE.AND.EX P0, PT, R5, RZ, PT, P0 ;  /* 0x000000ff0500720c */ /* 0x000fda0003f05300 */
[----:B------:R-:W-:Y:S05]  /*10c0*/  @!P0 BRA `(.L_x_14) ;  /* 0x0000000000088947 */ /* 0x000fea0003800000 */
[----:B-1----:R0:W5:Y:S01]  /*10d0*/  LD.E R89, desc[UR38][R4.64] ;  /* 0x0000002604597980 */ /* 0x002162000c101900 */
[----:B------:R-:W-:Y:S05]  /*10e0*/  BRA `(.L_x_15) ;  /* 0x0000000000247947 */ /* 0x000fea0003800000 */
.L_x_14:
[----:B------:R-:W-:Y:S02]  /*10f0*/  ULDC.64 UR4, c[0x0][0x590] ;  /* 0x0001640000047ab9 */ /* 0x000fe40000000a00 */
[----:B------:R-:W-:-:S04]  /*1100*/  ISETP.NE.U32.AND P0, PT, RZ, UR4, PT ;  /* 0x00000004ff007c0c */ /* 0x000fc8000bf05070 */
[----:B------:R-:W-:-:S13]  /*1110*/  ISETP.NE.AND.EX P0, PT, RZ, UR5, PT, P0 ;  /* 0x00000005ff007c0c */ /* 0x000fda000bf05300 */
[----:B------:R-:W-:Y:S05]  /*1120*/  @!P0 BRA `(.L_x_16) ;  /* 0x00000000000c8947 */ /* 0x000fea0003800000 */
[----:B0-----:R-:W1:Y:S02]  /*1130*/  LDC.64 R4, c[0x0][0x590] ;  /* 0x00016400ff047b82 */ /* 0x001e640000000a00 */
[----:B-1----:R1:W5:Y:S01]  /*1140*/  LDG.E R89, desc[UR38][R4.64] ;  /* 0x0000002604597981 */ /* 0x002362000c1e1900 */
[----:B------:R-:W-:Y:S05]  /*1150*/  BRA `(.L_x_15) ;  /* 0x0000000000087947 */ /* 0x000fea0003800000 */
.L_x_16:
[----:B------:R-:W-:Y:S02]  /*1160*/  ULDC UR4, c[0x0][0x584] ;  /* 0x0001610000047ab9 */ /* 0x000fe40000000800 */
[----:B-1----:R-:W-:-:S07]  /*1170*/  IMAD.U32 R89, RZ, RZ, UR4 ;  /* 0x00000004ff597e24 */ /* 0x002fce000f8e00ff */
.L_x_15:
[----:B------:R-:W-:-:S13]  /*1180*/  LOP3.LUT P0, RZ, R3, 0xff, RZ, 0xc0, !PT ;  /* 0x000000ff03ff7812 */ /* 0x000fda000780c0ff */
[----:B------:R-:W-:Y:S05]  /*1190*/  @!P0 EXIT ;  /* 0x000000000000894d */ /* 0x000fea0003800000 */
[----:B------:R-:W2:Y:S01]  /*11a0*/  LDC R92, c[0x0][0x658] ;  /* 0x00019600ff5c7b82 */ /* 0x000ea20000000800 */
[----:B------:R-:W-:Y:S01]  /*11b0*/  ULDC.64 UR6, c[0x0][0x288] ;  /* 0x0000a20000067ab9 */ /* 0x000fe20000000a00 */
[----:B------:R-:W-:Y:S01]  /*11c0*/  LOP3.LUT R6, R6, 0x1, RZ, 0xc0, !PT ;  /* 0x0000000106067812 */ /* 0x000fe200078ec0ff */
[----:B------:R-:W-:Y:S01]  /*11d0*/  UIADD3 UR4, UR7, 0x3f, URZ ;  /* 0x0000003f07047890 */ /* 0x000fe2000fffe03f */
[----:B------:R-:W-:Y:S01]  /*11e0*/  SHF.R.U32.HI R3, RZ, 0x2, R94 ;  /* 0x00000002ff037819 */ /* 0x000fe2000001165e */
[----:B01----:R-:W-:Y:S01]  /*11f0*/  IMAD.MOV.U32 R5, RZ, RZ, -0x1 ;  /* 0xffffffffff057424 */ /* 0x003fe200078e00ff */
[----:B------:R-:W-:Y:S01]  /*1200*/  SHF.R.U32.HI R0, RZ, 0x1, R0 ;  /* 0x00000001ff007819 */ /* 0x000fe20000011600 */
[----:B------:R-:W-:Y:S01]  /*1210*/  USHF.R.S32.HI UR5, URZ, 0x1f, UR4 ;  /* 0x0000001f3f057899 */ /* 0x000fe20008011404 */
[----:B------:R-:W0:Y:S01]  /*1220*/  LDC.64 R90, c[0x0][0x5c8] ;  /* 0x00017200ff5a7b82 */ /* 0x000e220000000a00 */
[----:B------:R-:W-:Y:S01]  /*1230*/  IMAD.SHL.U32 R22, R6, 0x40, RZ ;  /* 0x0000004006167824 */ /* 0x000fe200078e00ff */
[----:B------:R-:W-:Y:S01]  /*1240*/  LOP3.LUT R3, R3, 0x7, RZ, 0xc0, !PT ;  /* 0x0000000703037812 */ /* 0x000fe200078ec0ff */
[----:B------:R-:W-:Y:S01]  /*1250*/  ULEA.HI UR5, UR5, UR4, URZ, 0x6 ;  /* 0x0000000405057291 */ /* 0x000fe2000f8f303f */
[----:B------:R-:W-:Y:S01]  /*1260*/  LOP3.LUT R0, R0, 0x30, RZ, 0xc0, !PT ;  /* 0x0000003000007812 */ /* 0x000fe200078ec0ff */
[----:B------:R-:W-:Y:S01]  /*1270*/  IMAD.MOV.U32 R7, RZ, RZ, 0x1 ;  /* 0x00000001ff077424 */ /* 0x000fe200078e00ff */
[--C-:B------:R-:W-:Y:S01]  /*1280*/  LOP3.LUT R22, R22, 0x40, R3.reuse, 0xe2, !PT ;  /* 0x0000004016167812 */ /* 0x100fe200078ee203 */
[----:B------:R-:W-:Y:S01]  /*1290*/  USHF.R.S32.HI UR43, URZ, 0x6, UR5 ;  /* 0x000000063f2b7899 */ /* 0x000fe20008011405 */
[----:B------:R-:W1:Y:S01]  /*12a0*/  LDC R96, c[0x0][0x600] ;  /* 0x00018000ff607b82 */ /* 0x000e620000000800 */
[----:B------:R-:W-:Y:S01]  /*12b0*/  IADD3 R3, RZ, -R0, -R3 ;  /* 0x80000000ff037210 */ /* 0x000fe20007ffe803 */
[----:B------:R-:W-:Y:S01]  /*12c0*/  IMAD.U32 R4, RZ, RZ, UR6 ;  /* 0x00000006ff047e24 */ /* 0x000fe2000f8e00ff */
[C---:B------:R-:W-:Y:S01]  /*12d0*/  LOP3.LUT R93, R94.reuse, 0x3, RZ, 0xc0, !PT ;  /* 0x000000035e5d7812 */ /* 0x040fe200078ec0ff */
[----:B------:R-:W-:Y:S01]  /*12e0*/  UISETP.LT.AND UP0, UPT, UR43, 0x1, UPT ;  /* 0x000000012b00788c */ /* 0x000fe2000bf01270 */
[----:B------:R-:W-:Y:S01]  /*12f0*/  LOP3.LUT R95, R94, 0x80, RZ, 0xc0, !PT ;  /* 0x000000805e5f7812 */ /* 0x000fe200078ec0ff */
[----:B------:R-:W-:Y:S01]  /*1300*/  IMAD R3, R6, -0x40, R3 ;  /* 0xffffffc006037824 */ /* 0x000fe200078e0203 */
[----:B------:R-:W-:Y:S01]  /*1310*/  ULDC UR4, c[0x0][0x284] ;  /* 0x0000a10000047ab9 */ /* 0x000fe20000000800 */
[----:B--2---:R-:W-:Y:S01]  /*1320*/  SHF.L.U32 R5, R5, R92, RZ ;  /* 0x0000005c05057219 */ /* 0x004fe200000006ff */
[----:B------:R-:W-:Y:S01]  /*1330*/  USEL UR44, UR43, 0x1, UP0 ;  /* 0x000000012b2c7887 */ /* 0x000fe20008000000 */
[----:B------:R-:W-:Y:S01]  /*1340*/  IMAD R93, R93, -0x2, R4 ;  /* 0xfffffffe5d5d7824 */ /* 0x000fe200078e0204 */
[----:B------:R-:W-:Y:S01]  /*1350*/  LOP3.LUT R22, R22, R0, RZ, 0xfc, !PT ;  /* 0x0000000016167212 */ /* 0x000fe200078efcff */
[----:B------:R-:W-:Y:S01]  /*1360*/  IMAD.SHL.U32 R94, R94, 0x2, RZ ;  /* 0x000000025e5e7824 */ /* 0x000fe200078e00ff */
[----:B------:R-:W-:Y:S01]  /*1370*/  SHF.L.U32 R92, R7, R92, RZ ;  /* 0x0000005c075c7219 */ /* 0x000fe200000006ff */
[----:B------:R-:W-:Y:S01]  /*1380*/  VIADD R98, R3, UR4 ;  /* 0x0000000403627c36 */ /* 0x000fe20008000000 */
[----:B------:R-:W-:Y:S01]  /*1390*/  LOP3.LUT R103, R18, 0x1, RZ, 0xfc, !PT ;  /* 0x0000000112677812 */ /* 0x000fe200078efcff */
[----:B------:R-:W-:Y:S01]  /*13a0*/  IMAD.MOV.U32 R23, RZ, RZ, RZ ;  /* 0x000000ffff177224 */ /* 0x000fe200078e00ff */
[C---:B0-----:R-:W-:Y:S01]  /*13b0*/  SHF.L.U64.HI R91, R90.reuse, 0x3, R91 ;  /* 0x000000035a5b7819 */ /* 0x041fe2000001025b */
[----:B------:R-:W-:Y:S01]  /*13c0*/  IMAD.SHL.U32 R90, R90, 0x8, RZ ;  /* 0x000000085a5a7824 */ /* 0x000fe200078e00ff */
[----:B------:R-:W-:Y:S01]  /*13d0*/  SHF.R.U32.HI R95, RZ, 0x7, R95 ;  /* 0x00000007ff5f7819 */ /* 0x000fe2000001165f */
[----:B------:R-:W-:Y:S01]  /*13e0*/  UIADD3 UR44, UR43, -UR44, URZ ;  /* 0x8000002c2b2c7290 */ /* 0x000fe2000fffe03f */
[----:B------:R-:W-:Y:S01]  /*13f0*/  LOP3.LUT R97, RZ, R5, RZ, 0x33, !PT ;  /* 0x00000005ff617212 */ /* 0x000fe200078e33ff */
[----:B------:R-:W-:Y:S01]  /*1400*/  UMOV UR40, URZ ;  /* 0x0000003f00287c82 */ /* 0x000fe20008000000 */
[----:B------:R-:W-:Y:S01]  /*1410*/  UMOV UR41, URZ ;  /* 0x0000003f00297c82 */ /* 0x000fe20008000000 */
[----:B-1----:R-:W-:-:S08]  /*1420*/  VIADD R96, R96, 0xffffffff ;  /* 0xffffffff60607836 */ /* 0x002fd00000000000 */
.L_x_162:
[----:B0-----:R-:W0:Y:S01]  /*1430*/  SHFL.IDX PT, R0, R95, RZ, 0x1f ;  /* 0x00001fff5f007589 */ /* 0x001e2200000e0000 */
[----:B-1----:R-:W1:Y:S01]  /*1440*/  S2UR UR7, SR_CgaCtaId ;  /* 0x00000000000779c3 */ /* 0x002e620000008800 */
[----:B------:R-:W-:Y:S01]  /*1450*/  UMOV UR6, 0x400 ;  /* 0x0000040000067882 */ /* 0x000fe20000000000 */
[----:B0-----:R-:W-:Y:S01]  /*1460*/  R2UR UR4, R0 ;  /* 0x00000000000472ca */ /* 0x001fe200000e0000 */
[----:B-1----:R-:W-:-:S12]  /*1470*/  ULEA UR6, UR7, UR6, 0x18 ;  /* 0x0000000607067291 */ /* 0x002fd8000f8ec03f */
[----:B------:R-:W-:-:S04]  /*1480*/  ULEA.HI UR5, UR4, UR4, URZ, 0x1 ;  /* 0x0000000404057291 */ /* 0x000fc8000f8f083f */
[----:B------:R-:W-:-:S04]  /*1490*/  ULOP3.LUT UR5, UR5, 0x7fffe, URZ, 0xc0, !UPT ;  /* 0x0007fffe05057892 */ /* 0x000fc8000f8ec03f */
[----:B------:R-:W-:-:S03]  /*14a0*/  UIADD3 UR5, UR4, -UR5, URZ ;  /* 0x8000000504057290 */ /* 0x000fc6000fffe03f */
[----:B------:R-:W-:Y:S01]  /*14b0*/  ULDC UR4, c[0x0][0x28c] ;  /* 0x0000a30000047ab9 */ /* 0x000fe20000000800 */
[----:B------:R-:W-:Y:S01]  /*14c0*/  ULEA UR5, UR5, UR6, 0xd ;  /* 0x0000000605057291 */ /* 0x000fe2000f8e683f */
[----:B------:R-:W-:-:S03]  /*14d0*/  ISETP.LT.AND P0, PT, RZ, UR4, PT ;  /* 0x00000004ff007c0c */ /* 0x000fc6000bf01270 */
[----:B------:R-:W-:-:S04]  /*14e0*/  UIADD3 UR5, UR5, 0x100, URZ ;  /* 0x0000010005057890 */ /* 0x000fc8000fffe03f */
[----:B------:R-:W-:-:S04]  /*14f0*/  USHF.R.U32.HI UR5, URZ, 0x4, UR5 ;  /* 0x000000043f057899 */ /* 0x000fc80008011605 */
[----:B------:R-:W-:-:S04]  /*1500*/  ULOP3.LUT UR5, UR5, 0x3fff, URZ, 0xc0, !UPT ;  /* 0x00003fff05057892 */ /* 0x000fc8000f8ec03f */
[----:B------:R-:W-:Y:S01]  /*1510*/  ULOP3.LUT UR45, UR5, 0x10000, URZ, 0xfc, !UPT ;  /* 0x00010000052d7892 */ /* 0x000fe2000f8efc3f */
[----:B--2345:R-:W-:Y:S11]  /*1520*/  @P0 BRA `(.L_x_17) ;  /* 0x0000000000400947 */ /* 0x03cff60003800000 */
[----:B------:R-:W-:Y:S01]  /*1530*/  MOV R0, 0x0 ;  /* 0x0000000000007802 */ /* 0x000fe20000000f00 */
[----:B------:R-:W-:Y:S01]  /*1540*/  ULDC.64 UR4, c[0x4][0x68] ;  /* 0x01001a0000047ab9 */ /* 0x000fe20000000a00 */
[----:B------:R-:W-:Y:S01]  /*1550*/  ULDC.64 UR6, c[0x4][0x8] ;  /* 0x0100020000067ab9 */ /* 0x000fe20000000a00 */
[----:B------:R-:W-:Y:S01]  /*1560*/  IMAD.U32 R4, RZ, RZ, UR4 ;  /* 0x00000004ff047e24 */ /* 0x000fe2000f8e00ff */
[----:B------:R0:W1:Y:S01]  /*1570*/  LDC.64 R14, c[0x4][R0] ;  /* 0x01000000000e7b82 */ /* 0x0000620000000a00 */
[----:B------:R-:W-:Y:S01]  /*1580*/  IMAD.U32 R5, RZ, RZ, UR5 ;  /* 0x00000005ff057e24 */ /* 0x000fe2000f8e00ff */
[----:B------:R-:W-:Y:S01]  /*1590*/  ULDC.64 UR4, c[0x4][0x70] ;  /* 0x01001c0000047ab9 */ /* 0x000fe20000000a00 */
[----:B------:R-:W-:Y:S02]  /*15a0*/  IMAD.U32 R10, RZ, RZ, UR6 ;  /* 0x00000006ff0a7e24 */ /* 0x000fe4000f8e00ff */
[----:B------:R-:W-:Y:S02]  /*15b0*/  IMAD.U32 R6, RZ, RZ, UR4 ;  /* 0x00000004ff067e24 */ /* 0x000fe4000f8e00ff */
[----:B------:R-:W-:-:S02]  /*15c0*/  IMAD.U32 R7, RZ, RZ, UR5 ;  /* 0x00000005ff077e24 */ /* 0x000fc4000f8e00ff */
[----:B------:R-:W-:Y:S02]  /*15d0*/  IMAD.U32 R11, RZ, RZ, UR7 ;  /* 0x00000007ff0b7e24 */ /* 0x000fe4000f8e00ff */
[----:B------:R-:W-:Y:S02]  /*15e0*/  IMAD.MOV.U32 R8, RZ, RZ, 0x1e1 ;  /* 0x000001e1ff087424 */ /* 0x000fe400078e00ff */
[----:B------:R-:W-:Y:S02]  /*15f0*/  IMAD.MOV.U32 R12, RZ, RZ, 0x1 ;  /* 0x00000001ff0c7424 */ /* 0x000fe400078e00ff */
[----:B0-----:R-:W-:-:S07]  /*1600*/  IMAD.MOV.U32 R13, RZ, RZ, RZ ;  /* 0x000000ffff0d7224 */ /* 0x001fce00078e00ff */
[----:B------:R-:W-:-:S07]  /*1610*/  LEPC R20, `(.L_x_17) ;  /* 0x000000001014794e */ /* 0x000fce0000000000 */
[----:B-1---5:R-:W-:Y:S05]  /*1620*/  CALL.ABS.NOINC R14 ;  /* 0x000000000e007343 */ /* 0x022fea0003c00000 */
.L_x_17:
[----:B------:R-:W-:-:S13]  /*1630*/  ISETP.NE.AND P0, PT, R103, 0x3, PT ;  /* 0x000000036700780c */ /* 0x000fda0003f05270 */
[----:B------:R-:W-:Y:S05]  /*1640*/  @!P0 BRA `(.L_x_18) ;  /* 0x0000000000048947 */ /* 0x000fea0003800000 */
[----:B------:R-:W-:Y:S01]  /*1650*/  BPT.TRAP 0x1 ;  /* 0x000000040000795c */ /* 0x000fe20000300000 */
.L_x_18:
[----:B------:R-:W0:Y:S01]  /*1660*/  S2UR UR5, SR_CgaCtaId ;  /* 0x00000000000579c3 */ /* 0x000e220000008800 */
[----:B------:R-:W-:Y:S01]  /*1670*/  UMOV UR4, 0x400 ;  /* 0x0000040000047882 */ /* 0x000fe20000000000 */
[----:B------:R-:W-:Y:S02]  /*1680*/  IMAD.U32 R0, RZ, RZ, UR40 ;  /* 0x00000028ff007e24 */ /* 0x000fe4000f8e00ff */
[----:B------:R-:W-:-:S03]  /*1690*/  IMAD.U32 R3, RZ, RZ, UR41 ;  /* 0x00000029ff037e24 */ /* 0x000fc6000f8e00ff */
[----:B------:R-:W-:Y:S01]  /*16a0*/  SHF.L.U32 R0, R0, 0x1f, RZ ;  /* 0x0000001f00007819 */ /* 0x000fe200000006ff */
[----:B0-----:R-:W-:-:S06]  /*16b0*/  ULEA UR4, UR5, UR4, 0x18 ;  /* 0x0000000405047291 */ /* 0x001fcc000f8ec03f */
[----:B------:R-:W-:-:S04]  /*16c0*/  IMAD.U32 R6, RZ, RZ, UR4 ;  /* 0x00000004ff067e24 */ /* 0x000fc8000f8e00ff */
[----:B------:R-:W-:-:S04]  /*16d0*/  IMAD R3, R3, 0x8, R6 ;  /* 0x0000000803037824 */ /* 0x000fc800078e0206 */
[----:B------:R0:W1:Y:S01]  /*16e0*/  SYNCS.PHASECHK.TRANS64.TRYWAIT P1, [R3+URZ], R0 ;  /* 0x00000000030075a7 */ /* 0x000062000802017f */
[----:B------:R-:W-:Y:S05]  /*16f0*/  @!P0 BRA `(.L_x_19) ;  /* 0x0000000000048947 */ /* 0x000fea0003800000 */
[----:B------:R-:W-:Y:S01]  /*1700*/  BPT.TRAP 0x1 ;  /* 0x000000040000795c */ /* 0x000fe20000300000 */
.L_x_19:
[----:B------:R-:W-:-:S05]  /*1710*/  IMAD.U32 R4, RZ, RZ, UR44 ;  /* 0x0000002cff047e24 */ /* 0x000fca000f8e00ff */
[----:B------:R-:W-:Y:S01]  /*1720*/  ISETP.GE.AND P2, PT, R4, 0x1, PT ;  /* 0x000000010400780c */ /* 0x000fe20003f46270 */
[----:B-1----:R-:W-:-:S12]  /*1730*/  @P1 BRA `(.L_x_20) ;  /* 0x0000000000081947 */ /* 0x002fd80003800000 */
[----:B------:R-:W1:Y:S02]  /*1740*/  SYNCS.PHASECHK.TRANS64.TRYWAIT P1, [R3+URZ], R0 ;  /* 0x00000000030075a7 */ /* 0x000e64000802017f */
[----:B-1----:R-:W-:Y:S05]  /*1750*/  @!P1 BRA `(.L_x_21) ;  /* 0x0000006400a49947 */ /* 0x002fea0003800000 */
.L_x_20:
[----:B------:R-:W-:Y:S05]  /*1760*/  WARPSYNC.ALL ;  /* 0x0000000000007948 */ /* 0x000fea0003800000 */
[----:B------:R-:W-:Y:S01]  /*1770*/  R2UR UR4, R6 ;  /* 0x00000000060472ca */ /* 0x000fe200000e0000 */
[----:B------:R-:W-:Y:S01]  /*1780*/  ULEA UR5, UR41, UR45, 0xa ;  /* 0x0000002d29057291 */ /* 0x000fe2000f8e503f */
[----:B------:R-:W-:Y:S01]  /*1790*/  WARPGROUP.ARRIVE ;  /* 0x00000000000079c5 */ /* 0x000fe20000000000 */
[----:B------:R-:W-:Y:S01]  /*17a0*/  UMOV UR9, 0x40000040 ;  /* 0x4000004000097882 */ /* 0x000fe20000000000 */
[----:B------:R-:W-:-:S04]  /*17b0*/  UMOV UR11, 0x40000040 ;  /* 0x40000040000b7882 */ /* 0x000fc80000000000 */
[----:B------:R-:W-:-:S05]  /*17c0*/  UMOV UR8, UR5 ;  /* 0x0000000500087c82 */ /* 0x000fca0008000000 */
[----:B------:R-:W-:-:S04]  /*17d0*/  UIADD3 UR4, UR4, 0x14100, URZ ;  /* 0x0001410004047890 */ /* 0x000fc8000fffe03f */
[----:B------:R-:W-:-:S04]  /*17e0*/  USHF.R.U32.HI UR4, URZ, 0x4, UR4 ;  /* 0x000000043f047899 */ /* 0x000fc80008011604 */
[----:B------:R-:W-:-:S04]  /*17f0*/  ULOP3.LUT UR4, UR4, 0x3fff, URZ, 0xc0, !UPT ;  /* 0x00003fff04047892 */ /* 0x000fc8000f8ec03f */
[----:B------:R-:W-:-:S04]  /*1800*/  ULOP3.LUT UR4, UR4, 0x2000000, URZ, 0xfc, !UPT ;  /* 0x0200000004047892 */ /* 0x000fc8000f8efc3f */
[----:B------:R-:W-:-:S07]  /*1810*/  ULEA UR6, UR41, UR4, 0xa ;  /* 0x0000000429067291 */ /* 0x000fce000f8e503f */
[----:B------:R-:W-:Y:S02]  /*1820*/  UMOV UR10, UR6 ;  /* 0x00000006000a7c82 */ /* 0x000fe40008000000 */
[----:B------:R-:W-:Y:S01]  /*1830*/  HGMMA.64x128x16.F32 R24, gdesc[UR8].tnspB, RZ, !UPT, gsb0 ;  /* 0x41e00000081879f0 */ /* 0x000fe2000c0008ff */
[----:B------:R-:W-:Y:S02]  /*1840*/  UIADD3 UR8, UR5, 0x2, URZ ;  /* 0x0000000205087890 */ /* 0x000fe4000fffe03f */
[----:B------:R-:W-:Y:S01]  /*1850*/  UIADD3 UR10, UR6, 0x80, URZ ;  /* 0x00000080060a7890 */ /* 0x000fe2000fffe03f */
[----:B------:R-:W-:Y:S01]  /*1860*/  UMOV UR9, 0x40000040 ;  /* 0x4000004000097882 */ /* 0x000fe20000000000 */
[----:B------:R-:W-:Y:S01]  /*1870*/  UMOV UR11, 0x40000040 ;  /* 0x40000040000b7882 */ /* 0x000fe20000000000 */
[----:B------:R-:W-:Y:S02]  /*1880*/  WARPGROUP.DEPBAR.LE gsb0, 0x0 ;  /* 0x00008000000079c5 */ /* 0x000fe40000010000 */
[----:B------:R-:W-:-:S06]  /*1890*/  WARPGROUP.ARRIVE ;  /* 0x00000000000079c5 */ /* 0x000fcc0000000000 */
[----:B------:R-:W-:Y:S01]  /*18a0*/  HGMMA.64x128x16.F32 R24, gdesc[UR8].tnspB, R24, gsb0 ;  /* 0x41e00000081879f0 */ /* 0x000fe20008000818 */
        /* <DEDUP_REMOVED lines=13> */
[----:B------:R-:W-:Y:S03]  /*1980*/  HGMMA.64x128x16.F32 R24, gdesc[UR8].tnspB, R24, gsb0 ;  /* 0x41e00000081879f0 */ /* 0x000fe60008000818 */
[----:B------:R-:W-:Y:S02]  /*1990*/  WARPGROUP.DEPBAR.LE gsb0, 0x0 ;  /* 0x00008000000079c5 */ /* 0x000fe40000010000 */
[----:B------:R-:W-:Y:S05]  /*19a0*/  @!P2 BRA `(.L_x_22) ;  /* 0x000000040028a947 */ /* 0x000fea0003800000 */
[----:B------:R-:W-:Y:S01]  /*19b0*/  UIADD3 UR5, UR41, 0x1, URZ ;  /* 0x0000000129057890 */ /* 0x000fe2000fffe03f */
[----:B01----:R-:W-:Y:S02]  /*19c0*/  IMAD.U32 R0, RZ, RZ, UR44 ;  /* 0x0000002cff007e24 */ /* 0x003fe4000f8e00ff */
[----:B------:R-:W-:Y:S01]  /*19d0*/  IMAD.U32 R3, RZ, RZ, UR41 ;  /* 0x00000029ff037e24 */ /* 0x000fe2000f8e00ff */
[----:B------:R-:W-:-:S04]  /*19e0*/  UISETP.NE.AND UP0, UPT, UR5, 0x5, UPT ;  /* 0x000000050500788c */ /* 0x000fc8000bf05270 */
[----:B------:R-:W-:Y:S02]  /*19f0*/  USEL UR6, URZ, 0x1, UP0 ;  /* 0x000000013f067887 */ /* 0x000fe40008000000 */
[----:B------:R-:W-:Y:S02]  /*1a00*/  USEL UR5, UR5, URZ, UP0 ;  /* 0x0000003f05057287 */ /* 0x000fe40008000000 */
[----:B------:R-:W-:-:S06]  /*1a10*/  ULOP3.LUT UR6, UR40, UR6, URZ, 0x3c, !UPT ;  /* 0x0000000628067292 */ /* 0x000fcc000f8e3c3f */
[----:B------:R-:W-:-:S07]  /*1a20*/  IMAD.U32 R7, RZ, RZ, UR6 ;  /* 0x00000006ff077e24 */ /* 0x000fce000f8e00ff */
.L_x_29:
[----:B------:R-:W-:Y:S05]  /*1a30*/  @!P0 BRA `(.L_x_23) ;  /* 0x0000000000048947 */ /* 0x000fea0003800000 */
[----:B------:R-:W-:Y:S01]  /*1a40*/  BPT.TRAP 0x1 ;  /* 0x000000040000795c */ /* 0x000fe20000300000 */
.L_x_23:
[----:B------:R-:W0:Y:S01]  /*1a50*/  S2UR UR7, SR_CgaCtaId ;  /* 0x00000000000779c3 */ /* 0x000e220000008800 */
[----:B------:R-:W-:Y:S01]  /*1a60*/  UMOV UR6, 0x400 ;  /* 0x0000040000067882 */ /* 0x000fe20000000000 */
[----:B------:R-:W-:Y:S01]  /*1a70*/  IMAD.U32 R5, RZ, RZ, UR5 ;  /* 0x00000005ff057e24 */ /* 0x000fe2000f8e00ff */
[----:B------:R-:W-:Y:S01]  /*1a80*/  SHF.L.U32 R4, R7, 0x1f, RZ ;  /* 0x0000001f07047819 */ /* 0x000fe200000006ff */
[----:B0-----:R-:W-:-:S06]  /*1a90*/  ULEA UR6, UR7, UR6, 0x18 ;  /* 0x0000000607067291 */ /* 0x001fcc000f8ec03f */
[----:B------:R-:W-:-:S04]  /*1aa0*/  IMAD.U32 R6, RZ, RZ, UR6 ;  /* 0x00000006ff067e24 */ /* 0x000fc8000f8e00ff */
[----:B------:R-:W-:-:S04]  /*1ab0*/  IMAD R5, R5, 0x8, R6 ;  /* 0x0000000805057824 */ /* 0x000fc800078e0206 */
[----:B------:R0:W1:Y:S01]  /*1ac0*/  SYNCS.PHASECHK.TRANS64.TRYWAIT P1, [R5+URZ], R4 ;  /* 0x00000004050075a7 */ /* 0x000062000802017f */
[----:B------:R-:W-:Y:S05]  /*1ad0*/  @!P0 BRA `(.L_x_24) ;  /* 0x0000000000048947 */ /* 0x000fea0003800000 */
[----:B------:R-:W-:Y:S01]  /*1ae0*/  BPT.TRAP 0x1 ;  /* 0x000000040000795c */ /* 0x000fe20000300000 */
.L_x_24:
[----:B-1----:R-:W-:Y:S05]  /*1af0*/  @P1 BRA `(.L_x_25) ;  /* 0x0000000000081947 */ /* 0x002fea0003800000 */
[----:B------:R-:W1:Y:S02]  /*1b00*/  SYNCS.PHASECHK.TRANS64.TRYWAIT P1, [R5+URZ], R4 ;  /* 0x00000004050075a7 */ /* 0x000e64000802017f */
[----:B-1----:R-:W-:Y:S05]  /*1b10*/  @!P1 BRA `(.L_x_26) ;  /* 0x0000006000c89947 */ /* 0x002fea0003800000 */
.L_x_25:
[----:B------:R-:W-:Y:S01]  /*1b20*/  ULEA UR6, UR5, UR45, 0xa ;  /* 0x0000002d05067291 */ /* 0x000fe2000f8e503f */
[----:B------:R-:W-:Y:S01]  /*1b30*/  WARPGROUP.ARRIVE ;  /* 0x00000000000079c5 */ /* 0x000fe20000000000 */
[----:B------:R-:W-:Y:S01]  /*1b40*/  ULEA UR7, UR5, UR4, 0xa ;  /* 0x0000000405077291 */ /* 0x000fe2000f8e503f */
[----:B------:R-:W-:Y:S01]  /*1b50*/  UMOV UR9, 0x40000040 ;  /* 0x4000004000097882 */ /* 0x000fe20000000000 */
[----:B------:R-:W-:-:S03]  /*1b60*/  UMOV UR11, 0x40000040 ;  /* 0x40000040000b7882 */ /* 0x000fc60000000000 */
[----:B------:R-:W-:Y:S02]  /*1b70*/  UMOV UR8, UR6 ;  /* 0x0000000600087c82 */ /* 0x000fe40008000000 */
[----:B------:R-:W-:Y:S02]  /*1b80*/  UMOV UR10, UR7 ;  /* 0x00000007000a7c82 */ /* 0x000fe40008000000 */
[----:B------:R-:W-:Y:S01]  /*1b90*/  HGMMA.64x128x16.F32 R24, gdesc[UR8].tnspB, R24, gsb0 ;  /* 0x41e00000081879f0 */ /* 0x000fe20008000818 */
[----:B------:R-:W-:Y:S02]  /*1ba0*/  UIADD3 UR8, UR6, 0x2, URZ ;  /* 0x0000000206087890 */ /* 0x000fe4000fffe03f */
[----:B------:R-:W-:Y:S01]  /*1bb0*/  UIADD3 UR10, UR7, 0x80, URZ ;  /* 0x00000080070a7890 */ /* 0x000fe2000fffe03f */
[----:B------:R-:W-:Y:S01]  /*1bc0*/  UMOV UR9, 0x40000040 ;  /* 0x4000004000097882 */ /* 0x000fe20000000000 */
[----:B------:R-:W-:Y:S01]  /*1bd0*/  UMOV UR11, 0x40000040 ;  /* 0x40000040000b7882 */ /* 0x000fe20000000000 */
[----:B------:R-:W-:-:S02]  /*1be0*/  WARPGROUP.DEPBAR.LE gsb0, 0x0 ;  /* 0x00008000000079c5 */ /* 0x000fc40000010000 */
        /* <DEDUP_REMOVED lines=18> */
[----:B------:R-:W-:Y:S01]  /*1d10*/  BPT.TRAP 0x1 ;  /* 0x000000040000795c */ /* 0x000fe20000300000 */
.L_x_27:
[----:B------:R-:W-:-:S13]  /*1d20*/  ISETP.NE.AND P1, PT, R102, RZ, PT ;  /* 0x000000ff6600720c */ /* 0x000fda0003f25270 */
[----:B01----:R-:W-:-:S04]  /*1d30*/  @P1 IMAD R4, R3, 0x8, R6 ;  /* 0x0000000803041824 */ /* 0x003fc800078e0206 */
[----:B------:R-:W-:-:S05]  /*1d40*/  @P1 VIADD R4, R4, 0x28 ;  /* 0x0000002804041836 */ /* 0x000fca0000000000 */
[----:B------:R-:W-:-:S04]  /*1d50*/  @P1 PRMT R4, R19, 0x654, R4 ;  /* 0x0000065413041816 */ /* 0x000fc80000000004 */
[----:B------:R0:W-:Y:S01]  /*1d60*/  @P1 SYNCS.ARRIVE.TRANS64.RED.A1T0 RZ, [R4+URZ], RZ ;  /* 0x000000ff04ff19a7 */ /* 0x0001e2000810043f */
[----:B------:R-:W-:-:S13]  /*1d70*/  ISETP.GT.U32.AND P1, PT, R18, 0x1, PT ;  /* 0x000000011200780c */ /* 0x000fda0003f24070 */
[----:B0-----:R-:W-:Y:S05]  /*1d80*/  @P1 BRA `(.L_x_28) ;  /* 0x0000000000041947 */ /* 0x001fea0003800000 */
[----:B------:R-:W-:Y:S01]  /*1d90*/  BPT.TRAP 0x1 ;  /* 0x000000040000795c */ /* 0x000fe20000300000 */
.L_x_28:
[----:B------:R-:W-:Y:S01]  /*1da0*/  UIADD3 UR5, UR5, 0x1, URZ ;  /* 0x0000000105057890 */ /* 0x000fe2000fffe03f */
[C---:B------:R-:W-:Y:S01]  /*1db0*/  ISETP.GT.AND P2, PT, R0.reuse, 0x1, PT ;  /* 0x000000010000780c */ /* 0x040fe20003f44270 */
[----:B------:R-:W-:Y:S02]  /*1dc0*/  VIADD R3, R3, 0x1 ;  /* 0x0000000103037836 */ /* 0x000fe40000000000 */
[----:B------:R-:W-:Y:S01]  /*1dd0*/  UISETP.NE.AND UP0, UPT, UR5, 0x5, UPT ;  /* 0x000000050500788c */ /* 0x000fe2000bf05270 */
[----:B------:R-:W-:Y:S02]  /*1de0*/  VIADD R0, R0, 0xffffffff ;  /* 0xffffffff00007836 */ /* 0x000fe40000000000 */
[C---:B------:R-:W-:Y:S01]  /*1df0*/  ISETP.NE.AND P1, PT, R3.reuse, 0x5, PT ;  /* 0x000000050300780c */ /* 0x040fe20003f25270 */
[----:B------:R-:W-:Y:S02]  /*1e00*/  USEL UR6, URZ, 0x1, UP0 ;  /* 0x000000013f067887 */ /* 0x000fe40008000000 */
[----:B------:R-:W-:Y:S01]  /*1e10*/  USEL UR5, UR5, URZ, UP0 ;  /* 0x0000003f05057287 */ /* 0x000fe20008000000 */
[----:B------:R-:W-:-:S03]  /*1e20*/  SEL R3, R3, RZ, P1 ;  /* 0x000000ff03037207 */ /* 0x000fc60000800000 */
[----:B------:R-:W-:Y:S01]  /*1e30*/  LOP3.LUT R7, R7, UR6, RZ, 0x3c, !PT ;  /* 0x0000000607077c12 */ /* 0x000fe2000f8e3cff */
[----:B------:R-:W-:Y:S07]  /*1e40*/  @P2 BRA `(.L_x_29) ;  /* 0xfffffff800f82947 */ /* 0x000fee000383ffff */
.L_x_22:
[----:B01----:R-:W0:Y:S02]  /*1e50*/  LDC R0, c[0x0][0x28c] ;  /* 0x0000a300ff007b82 */ /* 0x003e240000000800 */
[----:B0-----:R-:W-:-:S13]  /*1e60*/  ISETP.GE.AND P1, PT, R0, 0x1, PT ;  /* 0x000000010000780c */ /* 0x001fda0003f26270 */
[----:B------:R-:W-:Y:S05]  /*1e70*/  @!P1 BRA `(.L_x_30) ;  /* 0x0000000000449947 */ /* 0x000fea0003800000 */
[----:B------:R-:W-:Y:S05]  /*1e80*/  @!P0 BRA `(.L_x_31) ;  /* 0x0000000000048947 */ /* 0x000fea0003800000 */
[----:B------:R-:W-:Y:S01]  /*1e90*/  BPT.TRAP 0x1 ;  /* 0x000000040000795c */ /* 0x000fe20000300000 */
.L_x_31:
[----:B------:R-:W-:-:S13]  /*1ea0*/  ISETP.NE.AND P0, PT, R102, RZ, PT ;  /* 0x000000ff6600720c */ /* 0x000fda0003f05270 */
[----:B------:R-:W-:-:S05]  /*1eb0*/  VOTEU.ANY UP0, P0 ;  /* 0x00000000003f7886 */ /* 0x000fca0000000100 */
[----:B------:R-:W-:-:S06]  /*1ec0*/  @UP0 UIADD3 UR4, UR44, UR41, URZ ;  /* 0x000000292c040290 */ /* 0x000fcc000fffe03f */
[----:B------:R-:W-:Y:S02]  /*1ed0*/  IMAD.U32 R4, RZ, RZ, UR4 ;  /* 0x00000004ff047e24 */ /* 0x000fe4000f8e00ff */
[----:B------:R-:W-:Y:S02]  /*1ee0*/  IMAD.U32 R3, RZ, RZ, UR4 ;  /* 0x00000004ff037e24 */ /* 0x000fe4000f8e00ff */
[----:B------:R-:W-:-:S05]  /*1ef0*/  @P0 IMAD.WIDE.U32 R4, R4, -0x33333333, RZ ;  /* 0xcccccccd04040825 */ /* 0x000fca00078e00ff */
[----:B------:R-:W-:-:S05]  /*1f00*/  @P0 SHF.R.U32.HI R0, RZ, 0x2, R5 ;  /* 0x00000002ff000819 */ /* 0x000fca0000011605 */
[----:B------:R-:W-:-:S04]  /*1f10*/  @P0 IMAD R0, R0, -0x5, R3 ;  /* 0xfffffffb00000824 */ /* 0x000fc800078e0203 */
[----:B------:R-:W-:-:S04]  /*1f20*/  @P0 IMAD R0, R0, 0x8, R6 ;  /* 0x0000000800000824 */ /* 0x000fc800078e0206 */
[----:B------:R-:W-:-:S05]  /*1f30*/  @P0 VIADD R0, R0, 0x28 ;  /* 0x0000002800000836 */ /* 0x000fca0000000000 */
[----:B------:R-:W-:-:S04]  /*1f40*/  @P0 PRMT R0, R19, 0x654, R0 ;  /* 0x0000065413000816 */ /* 0x000fc80000000000 */
[----:B------:R0:W-:Y:S01]  /*1f50*/  @P0 SYNCS.ARRIVE.TRANS64.RED.A1T0 RZ, [R0+URZ], RZ ;  /* 0x000000ff00ff09a7 */ /* 0x0001e2000810043f */
[----:B------:R-:W-:-:S13]  /*1f60*/  ISETP.GT.U32.AND P0, PT, R18, 0x1, PT ;  /* 0x000000011200780c */ /* 0x000fda0003f04070 */
[----:B0-----:R-:W-:Y:S05]  /*1f70*/  @P0 BRA `(.L_x_30) ;  /* 0x0000000000040947 */ /* 0x001fea0003800000 */
[----:B------:R-:W-:Y:S01]  /*1f80*/  BPT.TRAP 0x1 ;  /* 0x000000040000795c */ /* 0x000fe20000300000 */
.L_x_30:
[----:B------:R-:W-:Y:S01]  /*1f90*/  IMAD.SHL.U32 R3, R100, 0x80, RZ ;  /* 0x0000008064037824 */ /* 0x000fe200078e00ff */
[----:B------:R-:W-:Y:S01]  /*1fa0*/  UIADD3 UR41, UR43, UR41, URZ ;  /* 0x000000292b297290 */ /* 0x000fe2000fffe03f */
[----:B------:R-:W-:Y:S01]  /*1fb0*/  SHF.R.S32.HI R13, RZ, 0x1f, R99 ;  /* 0x0000001fff0d7819 */ /* 0x000fe20000011463 */
[----:B------:R-:W-:Y:S01]  /*1fc0*/  UISETP.GE.U32.AND UP1, UPT, UR43, 0x5, UPT ;  /* 0x000000052b00788c */ /* 0x000fe2000bf26070 */
[----:B------:R-:W-:Y:S01]  /*1fd0*/  IMAD.SHL.U32 R7, R101, 0x80, RZ ;  /* 0x0000008065077824 */ /* 0x000fe200078e00ff */
[----:B------:R-:W-:Y:S01]  /*1fe0*/  ULDC UR7, c[0x0][0x288] ;  /* 0x0000a20000077ab9 */ /* 0x000fe20000000800 */
[C---:B------:R-:W-:Y:S01]  /*1ff0*/  LOP3.LUT R8, R3.reuse, 0x6, R94, 0xf8, !PT ;  /* 0x0000000603087812 */ /* 0x040fe200078ef85e */
[----:B------:R-:W-:Y:S01]  /*2000*/  UISETP.GT.U32.AND UP0, UPT, UR41, 0x4, UPT ;  /* 0x000000042900788c */ /* 0x000fe2000bf04070 */
[----:B------:R-:W-:Y:S01]  /*2010*/  ISETP.GE.AND P0, PT, R3, UR7, PT ;  /* 0x0000000703007c0c */ /* 0x000fe2000bf06270 */
[----:B------:R-:W-:Y:S01]  /*2020*/  ULDC.64 UR4, c[0x0][0x5d0] ;  /* 0x0001740000047ab9 */ /* 0x000fe20000000a00 */
[--C-:B------:R-:W-:Y:S01]  /*2030*/  SHF.R.S32.HI R9, RZ, 0x1f, R8.reuse ;  /* 0x0000001fff097819 */ /* 0x100fe20000011408 */
[----:B------:R-:W-:Y:S01]  /*2040*/  ULDC UR10, c[0x0][0x284] ;  /* 0x0000a100000a7ab9 */ /* 0x000fe20000000800 */
[----:B------:R-:W-:Y:S01]  /*2050*/  IMAD R0, R13, UR4, RZ ;  /* 0x000000040d007c24 */ /* 0x000fe2000f8e02ff */
[----:B------:R-:W-:Y:S01]  /*2060*/  UISETP.LT.U32.AND UP0, UPT, UR43, 0x5, UP0 ;  /* 0x000000052b00788c */ /* 0x000fe20008701070 */
[----:B------:R-:W-:Y:S01]  /*2070*/  ISETP.GE.OR P0, PT, R7, UR10, P0 ;  /* 0x0000000a07007c0c */ /* 0x000fe20008706670 */
[----:B------:R-:W-:Y:S01]  /*2080*/  IMAD.WIDE.U32 R4, R99, UR4, R8 ;  /* 0x0000000463047c25 */ /* 0x000fe2000f8e0008 */
[----:B------:R-:W-:Y:S01]  /*2090*/  ULDC.64 UR8, c[0x0][0x5c8] ;  /* 0x0001720000087ab9 */ /* 0x000fe20000000a00 */
[----:B------:R-:W-:-:S02]  /*20a0*/  USEL UR6, URZ, 0x1, !UP0 ;  /* 0x000000013f067887 */ /* 0x000fc4000c000000 */
[----:B------:R-:W-:Y:S01]  /*20b0*/  IMAD R11, R99, UR5, R0 ;  /* 0x00000005630b7c24 */ /* 0x000fe2000f8e0200 */
[----:B------:R-:W-:Y:S01]  /*20c0*/  @UP1 UIMAD.WIDE.U32 UR4, UR41, -0x33333333, URZ ;  /* 0xcccccccd290418a5 */ /* 0x000fe2000f8e003f */
[----:B------:R-:W-:Y:S01]  /*20d0*/  IMAD.WIDE R100, R101, 0x80, R22 ;  /* 0x0000008065647825 */ /* 0x000fe200078e0216 */
[----:B------:R-:W-:Y:S02]  /*20e0*/  ULOP3.LUT UR40, UR40, UR6, URZ, 0x3c, !UPT ;  /* 0x0000000628287292 */ /* 0x000fe4000f8e3c3f */
[----:B------:R-:W-:Y:S01]  /*20f0*/  @UP1 USHF.R.U32.HI UR4, URZ, 0x2, UR5 ;  /* 0x000000023f041899 */ /* 0x000fe20008011605 */
[----:B------:R-:W-:Y:S02]  /*2100*/  IMAD.IADD R5, R5, 0x1, R11 ;  /* 0x0000000105057824 */ /* 0x000fe400078e020b */
[----:B------:R-:W-:Y:S01]  /*2110*/  IMAD R11, R101, UR8, RZ ;  /* 0x00000008650b7c24 */ /* 0x000fe2000f8e02ff */
[----:B------:R-:W-:Y:S01]  /*2120*/  @UP1 ULOP3.LUT UR40, UR40, 0x1, UR4, 0x78, !UPT ;  /* 0x0000000128281892 */ /* 0x000fe2000f8e7804 */
[----:B------:R-:W-:-:S04]  /*2130*/  IMAD.WIDE.U32 R104, R100, UR8, R4 ;  /* 0x0000000864687c25 */ /* 0x000fc8000f8e0004 */
[----:B------:R-:W-:Y:S02]  /*2140*/  IMAD R11, R100, UR9, R11 ;  /* 0x00000009640b7c24 */ /* 0x000fe4000f8e020b */
[----:B------:R-:W-:Y:S01]  /*2150*/  IMAD.MOV.U32 R0, RZ, RZ, -0x1 ;  /* 0xffffffffff007424 */ /* 0x000fe200078e00ff */
[----:B------:R-:W-:Y:S06]  /*2160*/  @P0 BRA `(.L_x_32) ;  /* 0x0000004000040947 */ /* 0x000fec0003800000 */
[----:B-----5:R-:W-:Y:S01]  /*2170*/  FSETP.NEU.AND P1, PT, R89, RZ, PT ;  /* 0x000000ff5900720b */ /* 0x020fe20003f2d000 */
[----:B------:R-:W-:Y:S01]  /*2180*/  IMAD.IADD R4, R93, 0x1, -R3 ;  /* 0x000000015d047824 */ /* 0x000fe200078e0a03 */
[----:B------:R-:W-:Y:S01]  /*2190*/  BSSY B0, `(.L_x_32) ;  /* 0x00003fe000007945 */ /* 0x000fe20003800000 */
[----:B------:R-:W-:Y:S02]  /*21a0*/  IMAD.IADD R3, R98, 0x1, -R7 ;  /* 0x0000000162037824 */ /* 0x000fe400078e0a07 */
[----:B------:R-:W-:Y:S01]  /*21b0*/  IMAD.IADD R115, R105, 0x1, R11 ;  /* 0x0000000169737824 */ /* 0x000fe200078e020b */
[----:B------:R-:W-:-:S04]  /*21c0*/  ISETP.GT.AND P0, PT, R4, RZ, PT ;  /* 0x000000ff0400720c */ /* 0x000fc80003f04270 */
[----:B------:R-:W-:-:S03]  /*21d0*/  ISETP.GT.AND P3, PT, R3, RZ, P0 ;  /* 0x000000ff0300720c */ /* 0x000fc60000764270 */
[----:B------:R-:W-:Y:S10]  /*21e0*/  @!P1 BRA `(.L_x_33) ;  /* 0x0000002c00289947 */ /* 0x000ff40003800000 */
[----:B------:R-:W0:Y:S01]  /*21f0*/  LDC.64 R108, c[0x0][0x5b8] ;  /* 0x00016e00ff6c7b82 */ /* 0x000e220000000a00 */
[----:B------:R-:W-:-:S07]  /*2200*/  ULDC.64 UR4, c[0x0][0x5c0] ;  /* 0x0001700000047ab9 */ /* 0x000fce0000000a00 */
[----:B------:R-:W1:Y:S08]  /*2210*/  LDC.64 R110, c[0x0][0x5b0] ;  /* 0x00016c00ff6e7b82 */ /* 0x000e700000000a00 */
[----:B------:R-:W2:Y:S01]  /*2220*/  LDC.64 R112, c[0x0][0x5a8] ;  /* 0x00016a00ff707b82 */ /* 0x000ea20000000a00 */
[-C--:B0-----:R-:W-:Y:S02]  /*2230*/  IMAD R6, R13, R108.reuse, RZ ;  /* 0x0000006c0d067224 */ /* 0x081fe400078e02ff */
[----:B------:R-:W-:-:S04]  /*2240*/  IMAD.WIDE.U32 R106, R99, R108, R8 ;  /* 0x0000006c636a7225 */ /* 0x000fc800078e0008 */
[----:B------:R-:W-:Y:S02]  /*2250*/  IMAD R105, R99, R109, R6 ;  /* 0x0000006d63697224 */ /* 0x000fe400078e0206 */
[-C--:B-1----:R-:W-:Y:S02]  /*2260*/  IMAD R5, R101, R110.reuse, RZ ;  /* 0x0000006e65057224 */ /* 0x082fe400078e02ff */
[----:B------:R-:W-:Y:S02]  /*2270*/  IMAD.IADD R13, R107, 0x1, R105 ;  /* 0x000000016b0d7824 */ /* 0x000fe400078e0269 */
[----:B------:R-:W-:Y:S02]  /*2280*/  IMAD.MOV.U32 R12, RZ, RZ, R106 ;  /* 0x000000ffff0c7224 */ /* 0x000fe400078e006a */
[C---:B------:R-:W-:Y:S02]  /*2290*/  IMAD R109, R100.reuse, R111, R5 ;  /* 0x0000006f646d7224 */ /* 0x040fe400078e0205 */
[----:B------:R-:W-:-:S04]  /*22a0*/  IMAD.WIDE.U32 R6, R100, R110, R12 ;  /* 0x0000006e64067225 */ /* 0x000fc800078e000c */
[----:B------:R-:W-:Y:S01]  /*22b0*/  IMAD.IADD R5, R7, 0x1, R109 ;  /* 0x0000000107057824 */ /* 0x000fe200078e026d */
[----:B--2---:R-:W-:-:S04]  /*22c0*/  LEA R14, P1, R6, R112, 0x1 ;  /* 0x00000070060e7211 */ /* 0x004fc800078208ff */
[----:B------:R-:W-:-:S05]  /*22d0*/  LEA.HI.X R15, R6, R113, R5, 0x1, P1 ;  /* 0x00000071060f7211 */ /* 0x000fca00008f0c05 */
[----:B------:R0:W2:Y:S01]  /*22e0*/  @P3 LDG.E.LTC128B.U16 R5, desc[UR38][R14.64] ;  /* 0x000000260e053981 */ /* 0x0000a2000c1e1520 */
[----:B------:R-:W-:Y:S01]  /*22f0*/  IMAD.WIDE.U32 R6, R100, R110, R8 ;  /* 0x0000006e64067225 */ /* 0x000fe200078e0008 */
[----:B------:R-:W-:Y:S03]  /*2300*/  BSSY B1, `(.L_x_34) ;  /* 0x0000013000017945 */ /* 0x000fe60003800000 */
[----:B------:R-:W-:Y:S02]  /*2310*/  IMAD.IADD R7, R109, 0x1, R7 ;  /* 0x000000016d077824 */ /* 0x000fe400078e0207 */
[----:B------:R-:W-:Y:S01]  /*2320*/  IMAD.WIDE.U32 R20, R99, R108, R6 ;  /* 0x0000006c63147225 */ /* 0x000fe200078e0006 */
[----:B0-----:R-:W-:-:S03]  /*2330*/  SHF.L.U64.HI R15, R110, 0x3, R111 ;  /* 0x000000036e0f7819 */ /* 0x001fc6000001026f */
[----:B------:R-:W-:Y:S01]  /*2340*/  IMAD.IADD R7, R105, 0x1, R21 ;  /* 0x0000000169077824 */ /* 0x000fe200078e0215 */
[----:B------:R-:W-:Y:S01]  /*2350*/  LEA R6, P4, R20, R112, 0x1 ;  /* 0x0000007014067211 */ /* 0x000fe200078808ff */
[----:B------:R-:W-:-:S03]  /*2360*/  IMAD.SHL.U32 R14, R110, 0x8, RZ ;  /* 0x000000086e0e7824 */ /* 0x000fc600078e00ff */
[----:B------:R-:W-:Y:S01]  /*2370*/  LEA.HI.X R7, R20, R113, R7, 0x1, P4 ;  /* 0x0000007114077211 */ /* 0x000fe200020f0c07 */
[----:B--2---:R-:W-:-:S05]  /*2380*/  HADD2.F32 R10, -RZ, R5.H0_H0 ;  /* 0x20000005ff0a7230 */ /* 0x004fca0000004100 */
[----:B------:R-:W-:Y:S01]  /*2390*/  FMUL R11, R10, R89 ;  /* 0x000000590a0b7220 */ /* 0x000fe20000400000 */
[----:B------:R-:W-:-:S03]  /*23a0*/  LEA R10, P1, R104, UR4, 0x1 ;  /* 0x00000004680a7c11 */ /* 0x000fc6000f8208ff */
[----:B------:R-:W-:Y:S01]  /*23b0*/  FFMA R24, R24, R88, R11 ;  /* 0x0000005818187223 */ /* 0x000fe2000000000b */
[----:B------:R-:W-:Y:S02]  /*23c0*/  LEA.HI.X R11, R104, UR5, R115, 0x1, P1 ;  /* 0x00000005680b7c11 */ /* 0x000fe400088f0c73 */
[----:B------:R-:W-:Y:S02]  /*23d0*/  ISETP.GT.AND P1, PT, R4, 0x1, PT ;  /* 0x000000010400780c */ /* 0x000fe40003f24270 */
[----:B------:R-:W-:Y:S02]  /*23e0*/  F2FP.F16.F32.PACK_AB R24, RZ, R24 ;  /* 0x00000018ff18723e */ /* 0x000fe400000000ff */
[----:B------:R-:W-:-:S03]  /*23f0*/  ISETP.GT.AND P2, PT, R3, RZ, P1 ;  /* 0x000000ff0300720c */ /* 0x000fc60000f44270 */
[----:B------:R0:W-:Y:S10]  /*2400*/  @P3 STG.E.U16 desc[UR38][R10.64], R24 ;  /* 0x000000180a003986 */ /* 0x0001f4000c101526 */
[----:B------:R-:W-:Y:S05]  /*2410*/  @!P2 BRA `(.L_x_35) ;  /* 0x000000000004a947 */ /* 0x000fea0003800000 */
[----:B------:R1:W5:Y:S02]  /*2420*/  LDG.E.LTC128B.U16 R5, desc[UR38][R6.64+0x2] ;  /* 0x0000022606057981 */ /* 0x000364000c1e1520 */
.L_x_35:
[----:B------:R-:W-:Y:S05]  /*2430*/  BSYNC B1 ;  /* 0x0000000000017941 */ /* 0x000fea0003800000 */
.L_x_34:
[----:B-----5:R-:W-:Y:S01]  /*2440*/  HADD2.F32 R12, -RZ, R5.H0_H0 ;  /* 0x20000005ff0c7230 */ /* 0x020fe20000004100 */
[----:B------:R-:W-:Y:S01]  /*2450*/  ISETP.GT.AND P0, PT, R3, 0x8, P0 ;  /* 0x000000080300780c */ /* 0x000fe20000704270 */
[----:B------:R-:W-:Y:S01]  /*2460*/  IMAD.WIDE.U32 R20, R100, R110, R14 ;  /* 0x0000006e64147225 */ /* 0x000fe200078e000e */
[----:B0-----:R-:W-:-:S03]  /*2470*/  PRMT R24, R5, 0x7610, R24 ;  /* 0x0000761005187816 */ /* 0x001fc60000000018 */
[----:B------:R-:W-:Y:S01]  /*2480*/  FMUL R12, R12, R89 ;  /* 0x000000590c0c7220 */ /* 0x000fe20000400000 */
[----:B------:R-:W-:Y:S01]  /*2490*/  IMAD.IADD R109, R109, 0x1, R21 ;  /* 0x000000016d6d7824 */ /* 0x000fe200078e0215 */
[----:B------:R-:W-:Y:S02]  /*24a0*/  IADD3 R106, P3, R106, R20, RZ ;  /* 0x000000146a6a7210 */ /* 0x000fe40007f7e0ff */
[----:B------:R-:W-:-:S03]  /*24b0*/  FFMA R12, R25, R88, R12 ;  /* 0x00000058190c7223 */ /* 0x000fc6000000000c */
[----:B------:R-:W-:Y:S01]  /*24c0*/  IMAD.X R13, R109, 0x1, R13, P3 ;  /* 0x000000016d0d7824 */ /* 0x000fe200018e060d */
[C---:B------:R-:W-:Y:S02]  /*24d0*/  LEA R14, P3, R106.reuse, R112, 0x1 ;  /* 0x000000706a0e7211 */ /* 0x040fe400078608ff */
[----:B------:R-:W-:Y:S02]  /*24e0*/  F2FP.F16.F32.PACK_AB R12, RZ, R12 ;  /* 0x0000000cff0c723e */ /* 0x000fe400000000ff */
[----:B------:R-:W-:Y:S02]  /*24f0*/  LEA.HI.X R15, R106, R113, R13, 0x1, P3 ;  /* 0x000000716a0f7211 */ /* 0x000fe400018f0c0d */
[----:B------:R-:W-:-:S05]  /*2500*/  PRMT R21, R12, 0x7610, R21 ;  /* 0x000076100c157816 */ /* 0x000fca0000000015 */
[----:B------:R0:W-:Y:S04]  /*2510*/  @P2 STG.E.U16 desc[UR38][R10.64+0x2], R21 ;  /* 0x000002150a002986 */ /* 0x0001e8000c101526 */
[----:B------:R-:W2:Y:S01]  /*2520*/  @P0 LDG.E.LTC128B.U16 R24, desc[UR38][R14.64] ;  /* 0x000000260e180981 */ /* 0x000ea2000c1e1520 */
[----:B------:R-:W-:Y:S01]  /*2530*/  IADD3 R20, P2, R8, R20, RZ ;  /* 0x0000001408147210 */ /* 0x000fe20007f5e0ff */
[----:B------:R-:W-:Y:S01]  /*2540*/  BSSY B1, `(.L_x_36) ;  /* 0x0000011000017945 */ /* 0x000fe20003800000 */
[C---:B------:R-:W-:Y:S02]  /*2550*/  SHF.L.U64.HI R13, R90.reuse, 0x1, R91 ;  /* 0x000000015a0d7819 */ /* 0x040fe4000001025b */
[----:B------:R-:W-:Y:S01]  /*2560*/  ISETP.GT.AND P1, PT, R3, 0x8, P1 ;  /* 0x000000080300780c */ /* 0x000fe20000f24270 */
[----:B0-----:R-:W-:Y:S01]  /*2570*/  IMAD.X R21, R9, 0x1, R109, P2 ;  /* 0x0000000109157824 */ /* 0x001fe200010e066d */
[----:B------:R-:W-:Y:S01]  /*2580*/  LEA R12, P2, R90, R10, 0x1 ;  /* 0x0000000a5a0c7211 */ /* 0x000fe200078408ff */
[----:B------:R-:W-:-:S04]  /*2590*/  IMAD.WIDE.U32 R20, R99, R108, R20 ;  /* 0x0000006c63147225 */ /* 0x000fc800078e0014 */
[----:B------:R-:W-:Y:S02]  /*25a0*/  IMAD.X R13, R13, 0x1, R11, P2 ;  /* 0x000000010d0d7824 */ /* 0x000fe400010e060b */
[----:B------:R-:W-:Y:S02]  /*25b0*/  IMAD.IADD R9, R105, 0x1, R21 ;  /* 0x0000000169097824 */ /* 0x000fe400078e0215 */
[----:B--2---:R-:W-:-:S05]  /*25c0*/  HADD2.F32 R8, -RZ, R24.H0_H0 ;  /* 0x20000018ff087230 */ /* 0x004fca0000004100 */
[----:B------:R-:W-:Y:S01]  /*25d0*/  FMUL R5, R8, R89 ;  /* 0x0000005908057220 */ /* 0x000fe20000400000 */
[----:B------:R-:W-:-:S03]  /*25e0*/  LEA R8, P3, R20, R112, 0x1 ;  /* 0x0000007014087211 */ /* 0x000fc600078608ff */
[----:B------:R-:W-:Y:S01]  /*25f0*/  FFMA R5, R26, R88, R5 ;  /* 0x000000581a057223 */ /* 0x000fe20000000005 */
[----:B------:R-:W-:-:S04]  /*2600*/  LEA.HI.X R9, R20, R113, R9, 0x1, P3 ;  /* 0x0000007114097211 */ /* 0x000fc800018f0c09 */
[----:B------:R-:W-:-:S05]  /*2610*/  F2FP.F16.F32.PACK_AB R5, RZ, R5 ;  /* 0x00000005ff05723e */ /* 0x000fca00000000ff */
[----:B------:R0:W-:Y:S01]  /*2620*/  @P0 STG.E.U16 desc[UR38][R12.64], R5 ;  /* 0x000000050c000986 */ /* 0x0001e2000c101526 */
[----:B------:R-:W-:Y:S05]  /*2630*/  @!P1 BRA `(.L_x_37) ;  /* 0x0000000000049947 */ /* 0x000fea0003800000 */
[----:B------:R2:W5:Y:S02]  /*2640*/  LDG.E.LTC128B.U16 R24, desc[UR38][R8.64+0x2] ;  /* 0x0000022608187981 */ /* 0x000564000c1e1520 */
.L_x_37:
[----:B------:R-:W-:Y:S05]  /*2650*/  BSYNC B1 ;  /* 0x0000000000017941 */ /* 0x000fea0003800000 */
.L_x_36:
[----:B-----5:R-:W-:Y:S01]  /*2660*/  HADD2.F32 R14, -RZ, R24.H0_H0 ;  /* 0x20000018ff0e7230 */ /* 0x020fe20000004100 */
[----:B------:R-:W-:Y:S01]  /*2670*/  ISETP.GT.AND P0, PT, R4, 0x8, PT ;  /* 0x000000080400780c */ /* 0x000fe20003f04270 */
[----:B------:R-:W-:Y:S03]  /*2680*/  BSSY B1, `(.L_x_38) ;  /* 0x0000008000017945 */ /* 0x000fe60003800000 */
[----:B------:R-:W-:Y:S01]  /*2690*/  FMUL R14, R14, R89 ;  /* 0x000000590e0e7220 */ /* 0x000fe20000400000 */
[----:B------:R-:W-:-:S03]  /*26a0*/  ISETP.GT.AND P2, PT, R3, RZ, P0 ;  /* 0x000000ff0300720c */ /* 0x000fc60000744270 */
[----:B------:R-:W-:-:S05]  /*26b0*/  FFMA R14, R27, R88, R14 ;  /* 0x000000581b0e7223 */ /* 0x000fca000000000e */
[----:B------:R-:W-:-:S05]  /*26c0*/  F2FP.F16.F32.PACK_AB R14, RZ, R14 ;  /* 0x0000000eff0e723e */ /* 0x000fca00000000ff */
[----:B------:R3:W-:Y:S01]  /*26d0*/  @P1 STG.E.U16 desc[UR38][R12.64+0x2], R14 ;  /* 0x0000020e0c001986 */ /* 0x0007e2000c101526 */
[----:B------:R-:W-:Y:S05]  /*26e0*/  @!P2 BRA `(.L_x_39) ;  /* 0x000000000004a947 */ /* 0x000fea0003800000 */
[----:B------:R4:W5:Y:S02]  /*26f0*/  LDG.E.LTC128B.U16 R24, desc[UR38][R6.64+0x10] ;  /* 0x0000102606187981 */ /* 0x000964000c1e1520 */
.L_x_39:
[----:B------:R-:W-:Y:S05]  /*2700*/  BSYNC B1 ;  /* 0x0000000000017941 */ /* 0x000fea0003800000 */
.L_x_38:
[----:B---3-5:R-:W-:Y:S01]  /*2710*/  HADD2.F32 R14, -RZ, R24.H0_H0 ;  /* 0x20000018ff0e7230 */ /* 0x028fe20000004100 */
[----:B------:R-:W-:Y:S01]  /*2720*/  ISETP.GT.AND P1, PT, R4, 0x9, PT ;  /* 0x000000090400780c */ /* 0x000fe20003f24270 */
[----:B------:R-:W-:Y:S03]  /*2730*/  BSSY B1, `(.L_x_40) ;  /* 0x0000008000017945 */ /* 0x000fe60003800000 */
[----:B0-----:R-:W-:Y:S01]  /*2740*/  FMUL R5, R14, R89 ;  /* 0x000000590e057220 */ /* 0x001fe20000400000 */
[----:B------:R-:W-:-:S03]  /*2750*/  ISETP.GT.AND P3, PT, R3, RZ, P1 ;  /* 0x000000ff0300720c */ /* 0x000fc60000f64270 */
[----:B------:R-:W-:-:S05]  /*2760*/  FFMA R5, R28, R88, R5 ;  /* 0x000000581c057223 */ /* 0x000fca0000000005 */
[----:B------:R-:W-:-:S05]  /*2770*/  F2FP.F16.F32.PACK_AB R5, RZ, R5 ;  /* 0x00000005ff05723e */ /* 0x000fca00000000ff */
[----:B------:R0:W-:Y:S01]  /*2780*/  @P2 STG.E.U16 desc[UR38][R10.64+0x10], R5 ;  /* 0x000010050a002986 */ /* 0x0001e2000c101526 */
[----:B------:R-:W-:Y:S05]  /*2790*/  @!P3 BRA `(.L_x_41) ;  /* 0x000000000004b947 */ /* 0x000fea0003800000 */
[----:B------:R3:W5:Y:S02]  /*27a0*/  LDG.E.LTC128B.U16 R24, desc[UR38][R6.64+0x12] ;  /* 0x0000122606187981 */ /* 0x000764000c1e1520 */
.L_x_41:
[----:B------:R-:W-:Y:S05]  /*27b0*/  BSYNC B1 ;  /* 0x0000000000017941 */ /* 0x000fea0003800000 */
.L_x_40:
[----:B-----5:R-:W-:Y:S01]  /*27c0*/  HADD2.F32 R14, -RZ, R24.H0_H0 ;  /* 0x20000018ff0e7230 */ /* 0x020fe20000004100 */
[----:B------:R-:W-:Y:S01]  /*27d0*/  ISETP.GT.AND P0, PT, R3, 0x8, P0 ;  /* 0x000000080300780c */ /* 0x000fe20000704270 */
[----:B------:R-:W-:Y:S03]  /*27e0*/  BSSY B1, `(.L_x_42) ;  /* 0x0000007000017945 */ /* 0x000fe60003800000 */
[----:B------:R-:W-:-:S04]  /*27f0*/  FMUL R14, R14, R89 ;  /* 0x000000590e0e7220 */ /* 0x000fc80000400000 */
[----:B------:R-:W-:-:S05]  /*2800*/  FFMA R14, R29, R88, R14 ;  /* 0x000000581d0e7223 */ /* 0x000fca000000000e */
[----:B------:R-:W-:-:S05]  /*2810*/  F2FP.F16.F32.PACK_AB R14, RZ, R14 ;  /* 0x0000000eff0e723e */ /* 0x000fca00000000ff */
[----:B------:R0:W-:Y:S01]  /*2820*/  @P3 STG.E.U16 desc[UR38][R10.64+0x12], R14 ;  /* 0x0000120e0a003986 */ /* 0x0001e2000c101526 */
[----:B------:R-:W-:Y:S05]  /*2830*/  @!P0 BRA `(.L_x_43) ;  /* 0x0000000000048947 */ /* 0x000fea0003800000 */
[----:B------:R0:W5:Y:S02]  /*2840*/  LDG.E.LTC128B.U16 R24, desc[UR38][R8.64+0x10] ;  /* 0x0000102608187981 */ /* 0x000164000c1e1520 */
.L_x_43:
[----:B------:R-:W-:Y:S05]  /*2850*/  BSYNC B1 ;  /* 0x0000000000017941 */ /* 0x000fea0003800000 */
.L_x_42:
[----:B0----5:R-:W-:Y:S01]  /*2860*/  HADD2.F32 R14, -RZ, R24.H0_H0 ;  /* 0x20000018ff0e7230 */ /* 0x021fe20000004100 */
        /* <DEDUP_REMOVED lines=8> */
.L_x_45:
[----:B------:R-:W-:Y:S05]  /*28f0*/  BSYNC B1 ;  /* 0x0000000000017941 */ /* 0x000fea0003800000 */
.L_x_44:
        /* <DEDUP_REMOVED lines=10> */
.L_x_47:
[----:B------:R-:W-:Y:S05]  /*29a0*/  BSYNC B1 ;  /* 0x0000000000017941 */ /* 0x000fea0003800000 */
.L_x_46:
[----:B0----5:R-:W-:Y:S01]  /*29b0*/  HADD2.F32 R14, -RZ, R24.H0_H0 ;  /* 0x20000018ff0e7230 */ /* 0x021fe20000004100 */
        /* <DEDUP_REMOVED lines=9> */
.L_x_49:
[----:B------:R-:W-:Y:S05]  /*2a50*/  BSYNC B1 ;  /* 0x0000000000017941 */ /* 0x000fea0003800000 */
.L_x_48:
        /* <DEDUP_REMOVED lines=9> */
.L_x_51:
[----:B------:R-:W-:Y:S05]  /*2af0*/  BSYNC B1 ;  /* 0x0000000000017941 */ /* 0x000fea0003800000 */
.L_x_50:
        /* <DEDUP_REMOVED lines=9> */
.L_x_53:
[----:B------:R-:W-:Y:S05]  /*2b90*/  BSYNC B1 ;  /* 0x0000000000017941 */ /* 0x000fea0003800000 */
.L_x_52:
        /* <DEDUP_REMOVED lines=10> */
.L_x_55:
[----:B------:R-:W-:Y:S05]  /*2c40*/  BSYNC B1 ;  /* 0x0000000000017941 */ /* 0x000fea0003800000 */
.L_x_54:
        /* <DEDUP_REMOVED lines=10> */
.L_x_57:
[----:B------:R-:W-:Y:S05]  /*2cf0*/  BSYNC B1 ;  /* 0x0000000000017941 */ /* 0x000fea0003800000 */
.L_x_56:
        /* <DEDUP_REMOVED lines=9> */
.L_x_59:
[----:B------:R-:W-:Y:S05]  /*2d90*/  BSYNC B1 ;  /* 0x0000000000017941 */ /* 0x000fea0003800000 */
.L_x_58:
        /* <DEDUP_REMOVED lines=9> */
.L_x_61:
[----:B------:R-:W-:Y:S05]  /*2e30*/  BSYNC B1 ;  /* 0x0000000000017941 */ /* 0x000fea0003800000 */
.L_x_60:
        /* <DEDUP_REMOVED lines=10> */
.L_x_63:
[----:B------:R-:W-:Y:S05]  /*2ee0*/  BSYNC B1 ;  /* 0x0000000000017941 */ /* 0x000fea0003800000 */
.L_x_62:
        /* <DEDUP_REMOVED lines=10> */
.L_x_65:
[----:B------:R-:W-:Y:S05]  /*2f90*/  BSYNC B1 ;  /* 0x0000000000017941 */ /* 0x000fea0003800000 */
.L_x_64:
        /* <DEDUP_REMOVED lines=9> */
.L_x_67:
[----:B------:R-:W-:Y:S05]  /*3030*/  BSYNC B1 ;  /* 0x0000000000017941 */ /* 0x000fea0003800000 */
.L_x_66:
        /* <DEDUP_REMOVED lines=9> */
.L_x_69:
[----:B------:R-:W-:Y:S05]  /*30d0*/  BSYNC B1 ;  /* 0x0000000000017941 */ /* 0x000fea0003800000 */
.L_x_68:
        /* <DEDUP_REMOVED lines=10> */
.L_x_71:
[----:B------:R-:W-:Y:S05]  /*3180*/  BSYNC B1 ;  /* 0x0000000000017941 */ /* 0x000fea0003800000 */
.L_x_70:
        /* <DEDUP_REMOVED lines=10> */
.L_x_73:
[----:B------:R-:W-:Y:S05]  /*3230*/  BSYNC B1 ;  /* 0x0000000000017941 */ /* 0x000fea0003800000 */
.L_x_72:
        /* <DEDUP_REMOVED lines=9> */
.L_x_75:
[----:B------:R-:W-:Y:S05]  /*32d0*/  BSYNC B1 ;  /* 0x0000000000017941 */ /* 0x000fea0003800000 */
.L_x_74:
        /* <DEDUP_REMOVED lines=9> */
.L_x_77:
[----:B------:R-:W-:Y:S05]  /*3370*/  BSYNC B1 ;  /* 0x0000000000017941 */ /* 0x000fea0003800000 */
.L_x_76:
        /* <DEDUP_REMOVED lines=10> */
.L_x_79:
[----:B------:R-:W-:Y:S05]  /*3420*/  BSYNC B1 ;  /* 0x0000000000017941 */ /* 0x000fea0003800000 */
.L_x_78:
        /* <DEDUP_REMOVED lines=10> */
.L_x_81:
[----:B------:R-:W-:Y:S05]  /*34d0*/  BSYNC B1 ;  /* 0x0000000000017941 */ /* 0x000fea0003800000 */
.L_x_80:
        /* <DEDUP_REMOVED lines=9> */
.L_x_83:
[----:B------:R-:W-:Y:S05]  /*3570*/  BSYNC B1 ;  /* 0x0000000000017941 */ /* 0x000fea0003800000 */
.L_x_82:
        /* <DEDUP_REMOVED lines=9> */
.L_x_85:
[----:B------:R-:W-:Y:S05]  /*3610*/  BSYNC B1 ;  /* 0x0000000000017941 */ /* 0x000fea0003800000 */
.L_x_84:
        /* <DEDUP_REMOVED lines=10> */
.L_x_87:
[----:B------:R-:W-:Y:S05]  /*36c0*/  BSYNC B1 ;  /* 0x0000000000017941 */ /* 0x000fea0003800000 */
.L_x_86:
        /* <DEDUP_REMOVED lines=10> */
.L_x_89:
[----:B------:R-:W-:Y:S05]  /*3770*/  BSYNC B1 ;  /* 0x0000000000017941 */ /* 0x000fea0003800000 */
.L_x_88:
        /* <DEDUP_REMOVED lines=9> */
.L_x_91:
[----:B------:R-:W-:Y:S05]  /*3810*/  BSYNC B1 ;  /* 0x0000000000017941 */ /* 0x000fea0003800000 */
.L_x_90:
        /* <DEDUP_REMOVED lines=9> */
.L_x_93:
[----:B------:R-:W-:Y:S05]  /*38b0*/  BSYNC B1 ;  /* 0x0000000000017941 */ /* 0x000fea0003800000 */
.L_x_92:
        /* <DEDUP_REMOVED lines=10> */
.L_x_95:
[----:B------:R-:W-:Y:S05]  /*3960*/  BSYNC B1 ;  /* 0x0000000000017941 */ /* 0x000fea0003800000 */
.L_x_94:
        /* <DEDUP_REMOVED lines=10> */
.L_x_97:
[----:B------:R-:W-:Y:S05]  /*3a10*/  BSYNC B1 ;  /* 0x0000000000017941 */ /* 0x000fea0003800000 */
.L_x_96:
        /* <DEDUP_REMOVED lines=9> */
.L_x_99:
[----:B------:R-:W-:Y:S05]  /*3ab0*/  BSYNC B1 ;  /* 0x0000000000017941 */ /* 0x000fea0003800000 */
.L_x_98:
        /* <DEDUP_REMOVED lines=9> */
.L_x_101:
[----:B------:R-:W-:Y:S05]  /*3b50*/  BSYNC B1 ;  /* 0x0000000000017941 */ /* 0x000fea0003800000 */
.L_x_100:
        /* <DEDUP_REMOVED lines=10> */
.L_x_103:
[----:B------:R-:W-:Y:S05]  /*3c00*/  BSYNC B1 ;  /* 0x0000000000017941 */ /* 0x000fea0003800000 */
.L_x_102:
        /* <DEDUP_REMOVED lines=10> */
.L_x_105:
[----:B------:R-:W-:Y:S05]  /*3cb0*/  BSYNC B1 ;  /* 0x0000000000017941 */ /* 0x000fea0003800000 */
.L_x_104:
        /* <DEDUP_REMOVED lines=9> */
.L_x_107:
[----:B------:R-:W-:Y:S05]  /*3d50*/  BSYNC B1 ;  /* 0x0000000000017941 */ /* 0x000fea0003800000 */
.L_x_106:
        /* <DEDUP_REMOVED lines=9> */
.L_x_109:
[----:B------:R-:W-:Y:S05]  /*3df0*/  BSYNC B1 ;  /* 0x0000000000017941 */ /* 0x000fea0003800000 */
.L_x_108:
        /* <DEDUP_REMOVED lines=10> */
.L_x_111:
[----:B------:R-:W-:Y:S05]  /*3ea0*/  BSYNC B1 ;  /* 0x0000000000017941 */ /* 0x000fea0003800000 */
.L_x_110:
        /* <DEDUP_REMOVED lines=10> */
.L_x_113:
[----:B------:R-:W-:Y:S05]  /*3f50*/  BSYNC B1 ;  /* 0x0000000000017941 */ /* 0x000fea0003800000 */
.L_x_112:
        /* <DEDUP_REMOVED lines=9> */
.L_x_115:
[----:B------:R-:W-:Y:S05]  /*3ff0*/  BSYNC B1 ;  /* 0x0000000000017941 */ /* 0x000fea0003800000 */
.L_x_114:
        /* <DEDUP_REMOVED lines=9> */
.L_x_117:
[----:B------:R-:W-:Y:S05]  /*4090*/  BSYNC B1 ;  /* 0x0000000000017941 */ /* 0x000fea0003800000 */
.L_x_116:
        /* <DEDUP_REMOVED lines=10> */
.L_x_119:
[----:B------:R-:W-:Y:S05]  /*4140*/  BSYNC B1 ;  /* 0x0000000000017941 */ /* 0x000fea0003800000 */
.L_x_118:
        /* <DEDUP_REMOVED lines=10> */
.L_x_121:
[----:B------:R-:W-:Y:S05]  /*41f0*/  BSYNC B1 ;  /* 0x0000000000017941 */ /* 0x000fea0003800000 */
.L_x_120:
        /* <DEDUP_REMOVED lines=9> */
.L_x_123:
[----:B------:R-:W-:Y:S05]  /*4290*/  BSYNC B1 ;  /* 0x0000000000017941 */ /* 0x000fea0003800000 */
.L_x_122:
        /* <DEDUP_REMOVED lines=9> */
.L_x_125:
[----:B------:R-:W-:Y:S05]  /*4330*/  BSYNC B1 ;  /* 0x0000000000017941 */ /* 0x000fea0003800000 */
.L_x_124:
        /* <DEDUP_REMOVED lines=10> */
.L_x_127:
[----:B------:R-:W-:Y:S05]  /*43e0*/  BSYNC B1 ;  /* 0x0000000000017941 */ /* 0x000fea0003800000 */
.L_x_126:
        /* <DEDUP_REMOVED lines=10> */
.L_x_129:
[----:B------:R-:W-:Y:S05]  /*4490*/  BSYNC B1 ;  /* 0x0000000000017941 */ /* 0x000fea0003800000 */
.L_x_128:
        /* <DEDUP_REMOVED lines=9> */
.L_x_131:
[----:B------:R-:W-:Y:S05]  /*4530*/  BSYNC B1 ;  /* 0x0000000000017941 */ /* 0x000fea0003800000 */
.L_x_130:
        /* <DEDUP_REMOVED lines=9> */
.L_x_133:
[----:B------:R-:W-:Y:S05]  /*45d0*/  BSYNC B1 ;  /* 0x0000000000017941 */ /* 0x000fea0003800000 */
.L_x_132:
        /* <DEDUP_REMOVED lines=10> */
.L_x_135:
[----:B------:R-:W-:Y:S05]  /*4680*/  BSYNC B1 ;  /* 0x0000000000017941 */ /* 0x000fea0003800000 */
.L_x_134:
        /* <DEDUP_REMOVED lines=10> */
.L_x_137:
[----:B------:R-:W-:Y:S05]  /*4730*/  BSYNC B1 ;  /* 0x0000000000017941 */ /* 0x000fea0003800000 */
.L_x_136:
        /* <DEDUP_REMOVED lines=9> */
.L_x_139:
[----:B------:R-:W-:Y:S05]  /*47d0*/  BSYNC B1 ;  /* 0x0000000000017941 */ /* 0x000fea0003800000 */
.L_x_138:
        /* <DEDUP_REMOVED lines=9> */
.L_x_141:
[----:B------:R-:W-:Y:S05]  /*4870*/  BSYNC B1 ;  /* 0x0000000000017941 */ /* 0x000fea0003800000 */
.L_x_140:
        /* <DEDUP_REMOVED lines=10> */
.L_x_143:
[----:B------:R-:W-:Y:S05]  /*4920*/  BSYNC B1 ;  /* 0x0000000000017941 */ /* 0x000fea0003800000 */
.L_x_142:
        /* <DEDUP_REMOVED lines=10> */
.L_x_145:
[----:B------:R-:W-:Y:S05]  /*49d0*/  BSYNC B1 ;  /* 0x0000000000017941 */ /* 0x000fea0003800000 */
.L_x_144:
        /* <DEDUP_REMOVED lines=9> */
.L_x_147:
[----:B------:R-:W-:Y:S05]  /*4a70*/  BSYNC B1 ;  /* 0x0000000000017941 */ /* 0x000fea0003800000 */
.L_x_146:
        /* <DEDUP_REMOVED lines=9> */
.L_x_149:
[----:B------:R-:W-:Y:S05]  /*4b10*/  BSYNC B1 ;  /* 0x0000000000017941 */ /* 0x000fea0003800000 */
.L_x_148:
        /* <DEDUP_REMOVED lines=10> */
.L_x_151:
[----:B------:R-:W-:Y:S05]  /*4bc0*/  BSYNC B1 ;  /* 0x0000000000017941 */ /* 0x000fea0003800000 */
.L_x_150:
[----:B0----5:R-:W-:Y:S01]  /*4bd0*/  HADD2.F32 R14, -RZ, R24.H0_H0 ;  /* 0x20000018ff0e7230 */ /* 0x021fe20000004100 */
[----:B------:R-:W-:Y:S01]  /*4be0*/  ISETP.GT.AND P1, PT, R4, 0x79, PT ;  /* 0x000000790400780c */ /* 0x000fe20003f24270 */
[----:B------:R-:W-:Y:S01]  /*4bf0*/  @P2 IMAD.MOV.U32 R4, RZ, RZ, R10 ;  /* 0x000000ffff042224 */ /* 0x000fe200078e000a */
[----:B------:R-:W-:Y:S02]  /*4c00*/  BSSY B1, `(.L_x_152) ;  /* 0x000000a000017945 */ /* 0x000fe40003800000 */
[----:B------:R-:W-:Y:S01]  /*4c10*/  FMUL R5, R14, R89 ;  /* 0x000000590e057220 */ /* 0x000fe20000400000 */
[----:B------:R-:W-:-:S03]  /*4c20*/  ISETP.GT.AND P3, PT, R3, RZ, P1 ;  /* 0x000000ff0300720c */ /* 0x000fc60000f64270 */
[----:B------:R-:W-:-:S05]  /*4c30*/  FFMA R5, R84, R88, R5 ;  /* 0x0000005854057223 */ /* 0x000fca0000000005 */
[----:B------:R-:W-:-:S04]  /*4c40*/  F2FP.F16.F32.PACK_AB R5, RZ, R5 ;  /* 0x00000005ff05723e */ /* 0x000fc800000000ff */
[----:B------:R-:W-:Y:S01]  /*4c50*/  PRMT R14, R5, 0x7610, R14 ;  /* 0x00007610050e7816 */ /* 0x000fe2000000000e */
[----:B------:R-:W-:-:S05]  /*4c60*/  @P2 IMAD.MOV.U32 R5, RZ, RZ, R11 ;  /* 0x000000ffff052224 */ /* 0x000fca00078e000b */
[----:B------:R0:W-:Y:S01]  /*4c70*/  @P2 STG.E.U16 desc[UR38][R4.64+0xf0], R14 ;  /* 0x0000f00e04002986 */ /* 0x0001e2000c101526 */
[----:B------:R-:W-:Y:S05]  /*4c80*/  @!P3 BRA `(.L_x_153) ;  /* 0x000000000004b947 */ /* 0x000fea0003800000 */
[----:B------:R0:W5:Y:S02]  /*4c90*/  LDG.E.LTC128B.U16 R24, desc[UR38][R6.64+0xf2] ;  /* 0x0000f22606187981 */ /* 0x000164000c1e1520 */
.L_x_153:
[----:B------:R-:W-:Y:S05]  /*4ca0*/  BSYNC B1 ;  /* 0x0000000000017941 */ /* 0x000fea0003800000 */
.L_x_152:
        /* <DEDUP_REMOVED lines=9> */
.L_x_155:
[----:B------:R-:W-:Y:S05]  /*4d40*/  BSYNC B1 ;  /* 0x0000000000017941 */ /* 0x000fea0003800000 */
.L_x_154:
[----:B0----5:R-:W-:Y:S01]  /*4d50*/  HADD2.F32 R4, -RZ, R24.H0_H0 ;  /* 0x20000018ff047230 */ /* 0x021fe20000004100 */
[----:B------:R-:W-:Y:S01]  /*4d60*/  ISETP.GT.AND P1, PT, R3, 0x8, P1 ;  /* 0x000000080300780c */ /* 0x000fe20000f24270 */
[----:B------:R-:W-:Y:S03]  /*4d70*/  BSSY B1, `(.L_x_156) ;  /* 0x000000a000017945 */ /* 0x000fe60003800000 */
[----:B------:R-:W-:Y:S01]  /*4d80*/  FMUL R5, R4, R89 ;  /* 0x0000005904057220 */ /* 0x000fe20000400000 */
[----:B------:R-:W-:-:S03]  /*4d90*/  @P0 IMAD.MOV.U32 R4, RZ, RZ, R12 ;  /* 0x000000ffff040224 */ /* 0x000fc600078e000c */
[----:B------:R-:W-:-:S05]  /*4da0*/  FFMA R5, R86, R88, R5 ;  /* 0x0000005856057223 */ /* 0x000fca0000000005 */
[----:B------:R-:W-:-:S04]  /*4db0*/  F2FP.F16.F32.PACK_AB R5, RZ, R5 ;  /* 0x00000005ff05723e */ /* 0x000fc800000000ff */
[----:B-1-34-:R-:W-:Y:S01]  /*4dc0*/  PRMT R6, R5, 0x7610, R6 ;  /* 0x0000761005067816 */ /* 0x01afe20000000006 */
[----:B------:R-:W-:-:S05]  /*4dd0*/  @P0 IMAD.MOV.U32 R5, RZ, RZ, R13 ;  /* 0x000000ffff050224 */ /* 0x000fca00078e000d */
[----:B------:R0:W-:Y:S01]  /*4de0*/  @P0 STG.E.U16 desc[UR38][R4.64+0xf0], R6 ;  /* 0x0000f00604000986 */ /* 0x0001e2000c101526 */
[----:B------:R-:W-:Y:S05]  /*4df0*/  @!P1 BRA `(.L_x_157) ;  /* 0x0000000000049947 */ /* 0x000fea0003800000 */
[----:B------:R1:W5:Y:S02]  /*4e00*/  LDG.E.LTC128B.U16 R24, desc[UR38][R8.64+0xf2] ;  /* 0x0000f22608187981 */ /* 0x000364000c1e1520 */
.L_x_157:
[----:B------:R-:W-:Y:S05]  /*4e10*/  BSYNC B1 ;  /* 0x0000000000017941 */ /* 0x000fea0003800000 */
.L_x_156:
[----:B------:R-:W-:Y:S05]  /*4e20*/  @!P1 BRA `(.L_x_158) ;  /* 0x0000001000d09947 */ /* 0x000fea0003800000 */
[----:B-----5:R-:W-:-:S05]  /*4e30*/  HADD2.F32 R24, -RZ, R24.H0_H0 ;  /* 0x20000018ff187230 */ /* 0x020fca0000004100 */
[----:B------:R-:W-:-:S04]  /*4e40*/  FMUL R24, R24, R89 ;  /* 0x0000005918187220 */ /* 0x000fc80000400000 */
[----:B------:R-:W-:-:S05]  /*4e50*/  FFMA R24, R87, R88, R24 ;  /* 0x0000005857187223 */ /* 0x000fca0000000018 */
[----:B------:R-:W-:-:S05]  /*4e60*/  F2FP.F16.F32.PACK_AB R24, RZ, R24 ;  /* 0x00000018ff18723e */ /* 0x000fca00000000ff */
[----:B------:R3:W-:Y:S01]  /*4e70*/  STG.E.U16 desc[UR38][R12.64+0xf2], R24 ;  /* 0x0000f2180c007986 */ /* 0x0007e2000c101526 */
[----:B------:R-:W-:Y:S05]  /*4e80*/  BRA `(.L_x_158) ;  /* 0x0000001000b87947 */ /* 0x000fea0003800000 */
.L_x_33:
[----:B------:R-:W-:Y:S01]  /*4e90*/  ISETP.GT.AND P2, PT, R4, 0x1, PT ;  /* 0x000000010400780c */ /* 0x000fe20003f44270 */
[----:B------:R-:W-:Y:S01]  /*4ea0*/  ULDC.64 UR4, c[0x0][0x5c0] ;  /* 0x0001700000047ab9 */ /* 0x000fe20000000a00 */
[-C--:B------:R-:W-:Y:S01]  /*4eb0*/  FMUL R24, R24, R88.reuse ;  /* 0x0000005818187220 */ /* 0x080fe20000400000 */
[-C--:B------:R-:W-:Y:S01]  /*4ec0*/  FMUL R25, R25, R88.reuse ;  /* 0x0000005819197220 */ /* 0x080fe20000400000 */
[----:B------:R-:W-:Y:S01]  /*4ed0*/  ISETP.GT.AND P1, PT, R3, RZ, P2 ;  /* 0x000000ff0300720c */ /* 0x000fe20001724270 */
[-C--:B------:R-:W-:Y:S01]  /*4ee0*/  FMUL R26, R26, R88.reuse ;  /* 0x000000581a1a7220 */ /* 0x080fe20000400000 */
[----:B------:R-:W-:Y:S01]  /*4ef0*/  LEA R6, P4, R104, UR4, 0x1 ;  /* 0x0000000468067c11 */ /* 0x000fe2000f8808ff */
[----:B------:R-:W-:Y:S01]  /*4f00*/  FMUL R27, R27, R88 ;  /* 0x000000581b1b7220 */ /* 0x000fe20000400000 */
[----:B------:R-:W-:Y:S01]  /*4f10*/  F2FP.F16.F32.PACK_AB R24, RZ, R24 ;  /* 0x00000018ff18723e */ /* 0x000fe200000000ff */
[-C--:B------:R-:W-:Y:S01]  /*4f20*/  FMUL R28, R28, R88.reuse ;  /* 0x000000581c1c7220 */ /* 0x080fe20000400000 */
[----:B------:R-:W-:Y:S01]  /*4f30*/  LEA.HI.X R7, R104, UR5, R115, 0x1, P4 ;  /* 0x0000000568077c11 */ /* 0x000fe2000a0f0c73 */
[-C--:B------:R-:W-:Y:S01]  /*4f40*/  FMUL R29, R29, R88.reuse ;  /* 0x000000581d1d7220 */ /* 0x080fe20000400000 */
[----:B------:R-:W-:Y:S01]  /*4f50*/  F2FP.F16.F32.PACK_AB R25, RZ, R25 ;  /* 0x00000019ff19723e */ /* 0x000fe200000000ff */
[-C--:B------:R-:W-:Y:S01]  /*4f60*/  FMUL R30, R30, R88.reuse ;  /* 0x000000581e1e7220 */ /* 0x080fe20000400000 */
[----:B------:R-:W-:Y:S01]  /*4f70*/  ISETP.GT.AND P2, PT, R3, 0x8, P2 ;  /* 0x000000080300780c */ /* 0x000fe20001744270 */
[----:B------:R-:W-:Y:S01]  /*4f80*/  @P3 STG.E.U16 desc[UR38][R6.64], R24 ;  /* 0x0000001806003986 */ /* 0x000fe2000c101526 */
[C---:B------:R-:W-:Y:S01]  /*4f90*/  SHF.L.U64.HI R5, R90.reuse, 0x1, R91 ;  /* 0x000000015a057819 */ /* 0x040fe2000001025b */
[----:B------:R-:W-:Y:S01]  /*4fa0*/  FMUL R31, R31, R88 ;  /* 0x000000581f1f7220 */ /* 0x000fe20000400000 */
[----:B------:R-:W-:Y:S01]  /*4fb0*/  LEA R8, P3, R90, R6, 0x1 ;  /* 0x000000065a087211 */ /* 0x000fe200078608ff */
[----:B------:R-:W-:Y:S01]  /*4fc0*/  @P1 STG.E.U16 desc[UR38][R6.64+0x2], R25 ;  /* 0x0000021906001986 */ /* 0x000fe2000c101526 */
[----:B------:R-:W-:Y:S01]  /*4fd0*/  ISETP.GT.AND P1, PT, R3, 0x8, P0 ;  /* 0x000000080300780c */ /* 0x000fe20000724270 */
[----:B------:R-:W-:Y:S01]  /*4fe0*/  FMUL R32, R32, R88 ;  /* 0x0000005820207220 */ /* 0x000fe20000400000 */
[----:B------:R-:W-:Y:S01]  /*4ff0*/  F2FP.F16.F32.PACK_AB R26, RZ, R26 ;  /* 0x0000001aff1a723e */ /* 0x000fe200000000ff */
[----:B------:R-:W-:Y:S01]  /*5000*/  IMAD.X R9, R5, 0x1, R7, P3 ;  /* 0x0000000105097824 */ /* 0x000fe200018e0607 */
[----:B------:R-:W-:Y:S01]  /*5010*/  F2FP.F16.F32.PACK_AB R27, RZ, R27 ;  /* 0x0000001bff1b723e */ /* 0x000fe200000000ff */
[-C--:B------:R-:W-:Y:S01]  /*5020*/  FMUL R33, R33, R88.reuse ;  /* 0x0000005821217220 */ /* 0x080fe20000400000 */
[----:B------:R-:W-:Y:S01]  /*5030*/  ISETP.GT.AND P0, PT, R4, 0x8, PT ;  /* 0x000000080400780c */ /* 0x000fe20003f04270 */
[----:B------:R-:W-:Y:S01]  /*5040*/  FMUL R34, R34, R88 ;  /* 0x0000005822227220 */ /* 0x000fe20000400000 */
[----:B------:R-:W-:Y:S01]  /*5050*/  F2FP.F16.F32.PACK_AB R28, RZ, R28 ;  /* 0x0000001cff1c723e */ /* 0x000fe200000000ff */
[-C--:B------:R-:W-:Y:S01]  /*5060*/  FMUL R35, R35, R88.reuse ;  /* 0x0000005823237220 */ /* 0x080fe20000400000 */
[C---:B------:R-:W-:Y:S01]  /*5070*/  ISETP.GT.AND P4, PT, R3.reuse, RZ, P0 ;  /* 0x000000ff0300720c */ /* 0x040fe20000784270 */
[-C--:B------:R-:W-:Y:S01]  /*5080*/  FMUL R36, R36, R88.reuse ;  /* 0x0000005824247220 */ /* 0x080fe20000400000 */
[----:B------:R-:W-:Y:S01]  /*5090*/  F2FP.F16.F32.PACK_AB R29, RZ, R29 ;  /* 0x0000001dff1d723e */ /* 0x000fe200000000ff */
[----:B------:R-:W-:Y:S01]  /*50a0*/  @P1 STG.E.U16 desc[UR38][R8.64], R26 ;  /* 0x0000001a08001986 */ /* 0x000fe2000c101526 */
[----:B------:R-:W-:Y:S01]  /*50b0*/  ISETP.GT.AND P1, PT, R3, 0x8, P0 ;  /* 0x000000080300780c */ /* 0x000fe20000724270 */
[----:B------:R-:W-:Y:S01]  /*50c0*/  FMUL R37, R37, R88 ;  /* 0x0000005825257220 */ /* 0x000fe20000400000 */
[----:B------:R-:W-:Y:S01]  /*50d0*/  F2FP.F16.F32.PACK_AB R30, RZ, R30 ;  /* 0x0000001eff1e723e */ /* 0x000fe200000000ff */
[----:B------:R-:W-:Y:S01]  /*50e0*/  @P2 STG.E.U16 desc[UR38][R8.64+0x2], R27 ;  /* 0x0000021b08002986 */ /* 0x000fe2000c101526 */
[----:B------:R-:W-:Y:S01]  /*50f0*/  ISETP.GT.AND P2, PT, R4, 0x9, PT ;  /* 0x000000090400780c */ /* 0x000fe20003f44270 */
[-C--:B------:R-:W-:Y:S01]  /*5100*/  FMUL R38, R38, R88.reuse ;  /* 0x0000005826267220 */ /* 0x080fe20000400000 */
[----:B------:R-:W-:Y:S01]  /*5110*/  F2FP.F16.F32.PACK_AB R31, RZ, R31 ;  /* 0x0000001fff1f723e */ /* 0x000fe200000000ff */
[-C--:B------:R-:W-:Y:S01]  /*5120*/  FMUL R39, R39, R88.reuse ;  /* 0x0000005827277220 */ /* 0x080fe20000400000 */
[C---:B------:R-:W-:Y:S01]  /*5130*/  ISETP.GT.AND P3, PT, R3.reuse, RZ, P2 ;  /* 0x000000ff0300720c */ /* 0x040fe20001764270 */
[----:B------:R-:W-:Y:S01]  /*5140*/  @P4 STG.E.U16 desc[UR38][R6.64+0x10], R28 ;  /* 0x0000101c06004986 */ /* 0x000fe2000c101526 */
[----:B------:R-:W-:Y:S01]  /*5150*/  ISETP.GT.AND P2, PT, R3, 0x8, P2 ;  /* 0x000000080300780c */ /* 0x000fe20001744270 */
[-C--:B------:R-:W-:Y:S01]  /*5160*/  FMUL R40, R40, R88.reuse ;  /* 0x0000005828287220 */ /* 0x080fe20000400000 */
[----:B------:R-:W-:Y:S01]  /*5170*/  ISETP.GT.AND P0, PT, R4, 0x10, PT ;  /* 0x000000100400780c */ /* 0x000fe20003f04270 */
[----:B------:R-:W-:Y:S01]  /*5180*/  FMUL R41, R41, R88 ;  /* 0x0000005829297220 */ /* 0x000fe20000400000 */
[----:B------:R-:W-:Y:S01]  /*5190*/  F2FP.F16.F32.PACK_AB R32, RZ, R32 ;  /* 0x00000020ff20723e */ /* 0x000fe200000000ff */
[-C--:B------:R-:W-:Y:S01]  /*51a0*/  FMUL R42, R42, R88.reuse ;  /* 0x000000582a2a7220 */ /* 0x080fe20000400000 */
[----:B------:R-:W-:Y:S01]  /*51b0*/  ISETP.GT.AND P4, PT, R3, RZ, P0 ;  /* 0x000000ff0300720c */ /* 0x000fe20000784270 */
[-C--:B------:R-:W-:Y:S01]  /*51c0*/  FMUL R43, R43, R88.reuse ;  /* 0x000000582b2b7220 */ /* 0x080fe20000400000 */
[----:B------:R-:W-:Y:S01]  /*51d0*/  F2FP.F16.F32.PACK_AB R33, RZ, R33 ;  /* 0x00000021ff21723e */ /* 0x000fe200000000ff */
[----:B------:R-:W-:Y:S01]  /*51e0*/  FMUL R44, R44, R88 ;  /* 0x000000582c2c7220 */ /* 0x000fe20000400000 */
[----:B------:R-:W-:Y:S01]  /*51f0*/  F2FP.F16.F32.PACK_AB R34, RZ, R34 ;  /* 0x00000022ff22723e */ /* 0x000fe200000000ff */
[----:B------:R-:W-:Y:S01]  /*5200*/  @P3 STG.E.U16 desc[UR38][R6.64+0x12], R29 ;  /* 0x0000121d06003986 */ /* 0x000fe2000c101526 */
[----:B------:R-:W-:Y:S01]  /*5210*/  ISETP.GT.AND P3, PT, R4, 0x11, PT ;  /* 0x000000110400780c */ /* 0x000fe20003f64270 */
[-C--:B------:R-:W-:Y:S01]  /*5220*/  FMUL R45, R45, R88.reuse ;  /* 0x000000582d2d7220 */ /* 0x080fe20000400000 */
[----:B------:R-:W-:Y:S01]  /*5230*/  F2FP.F16.F32.PACK_AB R35, RZ, R35 ;  /* 0x00000023ff23723e */ /* 0x000fe200000000ff */
[----:B------:R-:W-:Y:S01]  /*5240*/  @P1 STG.E.U16 desc[UR38][R8.64+0x10], R30 ;  /* 0x0000101e08001986 */ /* 0x000fe2000c101526 */
[C---:B------:R-:W-:Y:S01]  /*5250*/  ISETP.GT.AND P1, PT, R3.reuse, 0x8, P0 ;  /* 0x000000080300780c */ /* 0x040fe20000724270 */
[-C--:B------:R-:W-:Y:S01]  /*5260*/  FMUL R46, R46, R88.reuse ;  /* 0x000000582e2e7220 */ /* 0x080fe20000400000 */
[----:B------:R-:W-:Y:S01]  /*5270*/  ISETP.GT.AND P0, PT, R4, 0x18, PT ;  /* 0x000000180400780c */ /* 0x000fe20003f04270 */
[----:B------:R-:W-:Y:S01]  /*5280*/  @P2 STG.E.U16 desc[UR38][R8.64+0x12], R31 ;  /* 0x0000121f08002986 */ /* 0x000fe2000c101526 */
[----:B------:R-:W-:Y:S01]  /*5290*/  ISETP.GT.AND P2, PT, R3, RZ, P3 ;  /* 0x000000ff0300720c */ /* 0x000fe20001f44270 */
[-C--:B------:R-:W-:Y:S01]  /*52a0*/  FMUL R47, R47, R88.reuse ;  /* 0x000000582f2f7220 */ /* 0x080fe20000400000 */
[C---:B------:R-:W-:Y:S01]  /*52b0*/  ISETP.GT.AND P3, PT, R3.reuse, 0x8, P3 ;  /* 0x000000080300780c */ /* 0x040fe20001f64270 */
[----:B------:R-:W-:Y:S01]  /*52c0*/  @P4 STG.E.U16 desc[UR38][R6.64+0x20], R32 ;  /* 0x0000202006004986 */ /* 0x000fe2000c101526 */
[----:B------:R-:W-:Y:S01]  /*52d0*/  ISETP.GT.AND P4, PT, R3, RZ, P0 ;  /* 0x000000ff0300720c */ /* 0x000fe20000784270 */
[----:B------:R-:W-:Y:S01]  /*52e0*/  FMUL R48, R48, R88 ;  /* 0x0000005830307220 */ /* 0x000fe20000400000 */
[----:B------:R-:W-:Y:S01]  /*52f0*/  F2FP.F16.F32.PACK_AB R36, RZ, R36 ;  /* 0x00000024ff24723e */ /* 0x000fe200000000ff */
[-C--:B------:R-:W-:Y:S01]  /*5300*/  FMUL R49, R49, R88.reuse ;  /* 0x0000005831317220 */ /* 0x080fe20000400000 */
[----:B------:R-:W-:Y:S01]  /*5310*/  F2FP.F16.F32.PACK_AB R37, RZ, R37 ;  /* 0x00000025ff25723e */ /* 0x000fe200000000ff */
[----:B------:R-:W-:Y:S01]  /*5320*/  FMUL R50, R50, R88 ;  /* 0x0000005832327220 */ /* 0x000fe20000400000 */
[----:B------:R-:W-:Y:S01]  /*5330*/  F2FP.F16.F32.PACK_AB R38, RZ, R38 ;  /* 0x00000026ff26723e */ /* 0x000fe200000000ff */
[----:B------:R-:W-:Y:S01]  /*5340*/  FMUL R51, R51, R88 ;  /* 0x0000005833337220 */ /* 0x000fe20000400000 */
[----:B------:R-:W-:Y:S01]  /*5350*/  F2FP.F16.F32.PACK_AB R39, RZ, R39 ;  /* 0x00000027ff27723e */ /* 0x000fe200000000ff */
[----:B------:R-:W-:Y:S01]  /*5360*/  @P2 STG.E.U16 desc[UR38][R6.64+0x22], R33 ;  /* 0x0000222106002986 */ /* 0x000fe2000c101526 */
[----:B------:R-:W-:Y:S01]  /*5370*/  F2FP.F16.F32.PACK_AB R40, RZ, R40 ;  /* 0x00000028ff28723e */ /* 0x000fe200000000ff */
[-C--:B------:R-:W-:Y:S01]  /*5380*/  FMUL R52, R52, R88.reuse ;  /* 0x0000005834347220 */ /* 0x080fe20000400000 */
[----:B------:R-:W-:Y:S01]  /*5390*/  F2FP.F16.F32.PACK_AB R41, RZ, R41 ;  /* 0x00000029ff29723e */ /* 0x000fe200000000ff */
[----:B------:R-:W-:Y:S01]  /*53a0*/  @P1 STG.E.U16 desc[UR38][R8.64+0x20], R34 ;  /* 0x0000202208001986 */ /* 0x000fe2000c101526 */
[----:B------:R-:W-:Y:S01]  /*53b0*/  ISETP.GT.AND P1, PT, R3, 0x8, P0 ;  /* 0x000000080300780c */ /* 0x000fe20000724270 */
[-C--:B------:R-:W-:Y:S01]  /*53c0*/  FMUL R53, R53, R88.reuse ;  /* 0x0000005835357220 */ /* 0x080fe20000400000 */
[C---:B------:R-:W-:Y:S01]  /*53d0*/  ISETP.GT.AND P0, PT, R4.reuse, 0x20, PT ;  /* 0x000000200400780c */ /* 0x040fe20003f04270 */
[----:B------:R-:W-:Y:S01]  /*53e0*/  @P3 STG.E.U16 desc[UR38][R8.64+0x22], R35 ;  /* 0x0000222308003986 */ /* 0x000fe2000c101526 */
[----:B------:R-:W-:Y:S01]  /*53f0*/  ISETP.GT.AND P3, PT, R4, 0x19, PT ;  /* 0x000000190400780c */ /* 0x000fe20003f64270 */
[----:B------:R-:W-:Y:S01]  /*5400*/  FMUL R54, R54, R88 ;  /* 0x0000005836367220 */ /* 0x000fe20000400000 */
[----:B------:R-:W-:Y:S01]  /*5410*/  F2FP.F16.F32.PACK_AB R42, RZ, R42 ;  /* 0x0000002aff2a723e */ /* 0x000fe200000000ff */
[----:B------:R-:W-:Y:S01]  /*5420*/  @P4 STG.E.U16 desc[UR38][R6.64+0x30], R36 ;  /* 0x0000302406004986 */ /* 0x000fe2000c101526 */
[----:B------:R-:W-:Y:S01]  /*5430*/  ISETP.GT.AND P2, PT, R3, RZ, P3 ;  /* 0x000000ff0300720c */ /* 0x000fe20001f44270 */
[-C--:B------:R-:W-:Y:S01]  /*5440*/  FMUL R55, R55, R88.reuse ;  /* 0x0000005837377220 */ /* 0x080fe20000400000 */
[C---:B------:R-:W-:Y:S01]  /*5450*/  ISETP.GT.AND P3, PT, R3.reuse, 0x8, P3 ;  /* 0x000000080300780c */ /* 0x040fe20001f64270 */
[-C--:B------:R-:W-:Y:S01]  /*5460*/  FMUL R56, R56, R88.reuse ;  /* 0x0000005838387220 */ /* 0x080fe20000400000 */
[----:B------:R-:W-:Y:S01]  /*5470*/  ISETP.GT.AND P4, PT, R3, RZ, P0 ;  /* 0x000000ff0300720c */ /* 0x000fe20000784270 */
[-C--:B------:R-:W-:Y:S01]  /*5480*/  FMUL R57, R57, R88.reuse ;  /* 0x0000005839397220 */ /* 0x080fe20000400000 */
[----:B------:R-:W-:Y:S01]  /*5490*/  F2FP.F16.F32.PACK_AB R43, RZ, R43 ;  /* 0x0000002bff2b723e */ /* 0x000fe200000000ff */
[----:B------:R-:W-:Y:S01]  /*54a0*/  FMUL R58, R58, R88 ;  /* 0x000000583a3a7220 */ /* 0x000fe20000400000 */
[----:B------:R-:W-:Y:S01]  /*54b0*/  F2FP.F16.F32.PACK_AB R44, RZ, R44 ;  /* 0x0000002cff2c723e */ /* 0x000fe200000000ff */
[-C--:B------:R-:W-:Y:S01]  /*54c0*/  FMUL R59, R59, R88.reuse ;  /* 0x000000583b3b7220 */ /* 0x080fe20000400000 */
[----:B------:R-:W-:Y:S01]  /*54d0*/  F2FP.F16.F32.PACK_AB R45, RZ, R45 ;  /* 0x0000002dff2d723e */ /* 0x000fe200000000ff */
[----:B------:R-:W-:Y:S01]  /*54e0*/  FMUL R60, R60, R88 ;  /* 0x000000583c3c7220 */ /* 0x000fe20000400000 */
[----:B------:R-:W-:Y:S01]  /*54f0*/  F2FP.F16.F32.PACK_AB R46, RZ, R46 ;  /* 0x0000002eff2e723e */ /* 0x000fe200000000ff */
[----:B------:R-:W-:Y:S01]  /*5500*/  @P2 STG.E.U16 desc[UR38][R6.64+0x32], R37 ;  /* 0x0000322506002986 */ /* 0x000fe2000c101526 */
[----:B------:R-:W-:Y:S01]  /*5510*/  F2FP.F16.F32.PACK_AB R47, RZ, R47 ;  /* 0x0000002fff2f723e */ /* 0x000fe200000000ff */
[----:B------:R-:W-:Y:S01]  /*5520*/  FMUL R61, R61, R88 ;  /* 0x000000583d3d7220 */ /* 0x000fe20000400000 */
[----:B------:R-:W-:Y:S01]  /*5530*/  F2FP.F16.F32.PACK_AB R48, RZ, R48 ;  /* 0x00000030ff30723e */ /* 0x000fe200000000ff */
[----:B------:R-:W-:Y:S01]  /*5540*/  @P1 STG.E.U16 desc[UR38][R8.64+0x30], R38 ;  /* 0x0000302608001986 */ /* 0x000fe2000c101526 */
[----:B------:R-:W-:Y:S01]  /*5550*/  ISETP.GT.AND P1, PT, R3, 0x8, P0 ;  /* 0x000000080300780c */ /* 0x000fe20000724270 */
[-C--:B------:R-:W-:Y:S01]  /*5560*/  FMUL R62, R62, R88.reuse ;  /* 0x000000583e3e7220 */ /* 0x080fe20000400000 */
[C---:B------:R-:W-:Y:S01]  /*5570*/  ISETP.GT.AND P0, PT, R4.reuse, 0x28, PT ;  /* 0x000000280400780c */ /* 0x040fe20003f04270 */
[----:B------:R-:W-:Y:S01]  /*5580*/  @P3 STG.E.U16 desc[UR38][R8.64+0x32], R39 ;  /* 0x0000322708003986 */ /* 0x000fe2000c101526 */
[----:B------:R-:W-:Y:S01]  /*5590*/  ISETP.GT.AND P3, PT, R4, 0x21, PT ;  /* 0x000000210400780c */ /* 0x000fe20003f64270 */
[-C--:B------:R-:W-:Y:S01]  /*55a0*/  FMUL R63, R63, R88.reuse ;  /* 0x000000583f3f7220 */ /* 0x080fe20000400000 */
[----:B------:R-:W-:Y:S01]  /*55b0*/  F2FP.F16.F32.PACK_AB R49, RZ, R49 ;  /* 0x00000031ff31723e */ /* 0x000fe200000000ff */
[----:B------:R-:W-:Y:S01]  /*55c0*/  @P4 STG.E.U16 desc[UR38][R6.64+0x40], R40 ;  /* 0x0000402806004986 */ /* 0x000fe2000c101526 */
[C---:B------:R-:W-:Y:S01]  /*55d0*/  ISETP.GT.AND P2, PT, R3.reuse, RZ, P3 ;  /* 0x000000ff0300720c */ /* 0x040fe20001f44270 */
[-C--:B------:R-:W-:Y:S01]  /*55e0*/  FMUL R64, R64, R88.reuse ;  /* 0x0000005840407220 */ /* 0x080fe20000400000 */
[----:B------:R-:W-:Y:S01]  /*55f0*/  ISETP.GT.AND P3, PT, R3, 0x8, P3 ;  /* 0x000000080300780c */ /* 0x000fe20001f64270 */
[-C--:B------:R-:W-:Y:S01]  /*5600*/  FMUL R65, R65, R88.reuse ;  /* 0x0000005841417220 */ /* 0x080fe20000400000 */
        /* <DEDUP_REMOVED lines=62> */
[----:B------:R-:W-:-:S02]  /*59f0*/  F2FP.F16.F32.PACK_AB R68, RZ, R68 ;  /* 0x00000044ff44723e */ /* 0x000fc400000000ff */
[----:B------:R-:W-:Y:S01]  /*5a00*/  F2FP.F16.F32.PACK_AB R69, RZ, R69 ;  /* 0x00000045ff45723e */ /* 0x000fe200000000ff */
[----:B------:R-:W-:Y:S01]  /*5a10*/  @P1 STG.E.U16 desc[UR38][R8.64+0x60], R50 ;  /* 0x0000603208001986 */ /* 0x000fe2000c101526 */
[C---:B------:R-:W-:Y:S02]  /*5a20*/  ISETP.GT.AND P1, PT, R3.reuse, 0x8, P0 ;  /* 0x000000080300780c */ /* 0x040fe40000724270 */
[C---:B------:R-:W-:Y:S01]  /*5a30*/  ISETP.GT.AND P0, PT, R4.reuse, 0x40, PT ;  /* 0x000000400400780c */ /* 0x040fe20003f04270 */
[----:B------:R-:W-:Y:S01]  /*5a40*/  @P3 STG.E.U16 desc[UR38][R8.64+0x62], R51 ;  /* 0x0000623308003986 */ /* 0x000fe2000c101526 */
[----:B------:R-:W-:Y:S02]  /*5a50*/  ISETP.GT.AND P3, PT, R4, 0x39, PT ;  /* 0x000000390400780c */ /* 0x000fe40003f64270 */
[----:B------:R-:W-:Y:S01]  /*5a60*/  F2FP.F16.F32.PACK_AB R70, RZ, R70 ;  /* 0x00000046ff46723e */ /* 0x000fe200000000ff */
[----:B------:R-:W-:Y:S01]  /*5a70*/  @P4 STG.E.U16 desc[UR38][R6.64+0x70], R52 ;  /* 0x0000703406004986 */ /* 0x000fe2000c101526 */
[----:B------:R-:W-:-:S02]  /*5a80*/  ISETP.GT.AND P2, PT, R3, RZ, P3 ;  /* 0x000000ff0300720c */ /* 0x000fc40001f44270 */
[C---:B------:R-:W-:Y:S02]  /*5a90*/  ISETP.GT.AND P3, PT, R3.reuse, 0x8, P3 ;  /* 0x000000080300780c */ /* 0x040fe40001f64270 */
[----:B------:R-:W-:Y:S02]  /*5aa0*/  ISETP.GT.AND P4, PT, R3, RZ, P0 ;  /* 0x000000ff0300720c */ /* 0x000fe40000784270 */
[----:B------:R-:W-:Y:S02]  /*5ab0*/  F2FP.F16.F32.PACK_AB R71, RZ, R71 ;  /* 0x00000047ff47723e */ /* 0x000fe400000000ff */
[----:B------:R-:W-:Y:S02]  /*5ac0*/  F2FP.F16.F32.PACK_AB R72, RZ, R72 ;  /* 0x00000048ff48723e */ /* 0x000fe400000000ff */
[----:B------:R-:W-:Y:S02]  /*5ad0*/  F2FP.F16.F32.PACK_AB R73, RZ, R73 ;  /* 0x00000049ff49723e */ /* 0x000fe400000000ff */
        /* <DEDUP_REMOVED lines=33> */
[----:B------:R-:W-:-:S03]  /*5cf0*/  F2FP.F16.F32.PACK_AB R87, RZ, R87 ;  /* 0x00000057ff57723e */ /* 0x000fc600000000ff */
[----:B------:R-:W-:Y:S04]  /*5d00*/  @P2 STG.E.U16 desc[UR38][R6.64+0x92], R61 ;  /* 0x0000923d06002986 */ /* 0x000fe8000c101526 */
[----:B------:R-:W-:Y:S01]  /*5d10*/  @P1 STG.E.U16 desc[UR38][R8.64+0x90], R62 ;  /* 0x0000903e08001986 */ /* 0x000fe2000c101526 */
[----:B------:R-:W-:Y:S02]  /*5d20*/  ISETP.GT.AND P1, PT, R3, 0x8, P0 ;  /* 0x000000080300780c */ /* 0x000fe40000724270 */
[C---:B------:R-:W-:Y:S01]  /*5d30*/  ISETP.GT.AND P0, PT, R4.reuse, 0x58, PT ;  /* 0x000000580400780c */ /* 0x040fe20003f04270 */
[----:B------:R-:W-:Y:S01]  /*5d40*/  @P3 STG.E.U16 desc[UR38][R8.64+0x92], R63 ;  /* 0x0000923f08003986 */ /* 0x000fe2000c101526 */
[----:B------:R-:W-:-:S03]  /*5d50*/  ISETP.GT.AND P3, PT, R4, 0x51, PT ;  /* 0x000000510400780c */ /* 0x000fc60003f64270 */
[----:B------:R-:W-:Y:S01]  /*5d60*/  @P4 STG.E.U16 desc[UR38][R6.64+0xa0], R64 ;  /* 0x0000a04006004986 */ /* 0x000fe2000c101526 */
[C---:B------:R-:W-:Y:S02]  /*5d70*/  ISETP.GT.AND P2, PT, R3.reuse, RZ, P3 ;  /* 0x000000ff0300720c */ /* 0x040fe40001f44270 */
[C---:B------:R-:W-:Y:S02]  /*5d80*/  ISETP.GT.AND P3, PT, R3.reuse, 0x8, P3 ;  /* 0x000000080300780c */ /* 0x040fe40001f64270 */
[----:B------:R-:W-:-:S09]  /*5d90*/  ISETP.GT.AND P4, PT, R3, RZ, P0 ;  /* 0x000000ff0300720c */ /* 0x000fd20000784270 */
        /* <DEDUP_REMOVED lines=9> */
[C---:B------:R-:W-:Y:S02]  /*5e30*/  ISETP.GT.AND P3, PT, R3.reuse, RZ, P0 ;  /* 0x000000ff0300720c */ /* 0x040fe40000764270 */
[----:B------:R-:W-:-:S07]  /*5e40*/  ISETP.GT.AND P0, PT, R3, 0x8, P0 ;  /* 0x000000080300780c */ /* 0x000fce0000704270 */
[----:B------:R-:W-:Y:S04]  /*5e50*/  @P2 STG.E.U16 desc[UR38][R6.64+0xb2], R69 ;  /* 0x0000b24506002986 */ /* 0x000fe8000c101526 */
[----:B------:R-:W-:Y:S01]  /*5e60*/  @P1 STG.E.U16 desc[UR38][R8.64+0xb0], R70 ;  /* 0x0000b04608001986 */ /* 0x000fe2000c101526 */
[----:B------:R-:W-:-:S03]  /*5e70*/  ISETP.GT.AND P1, PT, R4, 0x68, PT ;  /* 0x000000680400780c */ /* 0x000fc60003f24270 */
        /* <DEDUP_REMOVED lines=11> */
[C---:B------:R-:W-:Y:S02]  /*5f30*/  ISETP.GT.AND P2, PT, R3.reuse, RZ, P0 ;  /* 0x000000ff0300720c */ /* 0x040fe40000744270 */
[----:B------:R-:W-:Y:S01]  /*5f40*/  ISETP.GT.AND P0, PT, R3, 0x8, P0 ;  /* 0x000000080300780c */ /* 0x000fe20000704270 */
[----:B------:R-:W-:Y:S01]  /*5f50*/  @P3 STG.E.U16 desc[UR38][R6.64+0xd0], R76 ;  /* 0x0000d04c06003986 */ /* 0x000fe2000c101526 */
[----:B------:R-:W-:-:S04]  /*5f60*/  ISETP.GT.AND P3, PT, R4, 0x70, PT ;  /* 0x000000700400780c */ /* 0x000fc80003f64270 */
[C---:B------:R-:W-:Y:S02]  /*5f70*/  ISETP.GT.AND P4, PT, R3.reuse, RZ, P3 ;  /* 0x000000ff0300720c */ /* 0x040fe40001f84270 */
[----:B------:R-:W-:-:S03]  /*5f80*/  ISETP.GT.AND P3, PT, R3, 0x8, P3 ;  /* 0x000000080300780c */ /* 0x000fc60001f64270 */
[----:B------:R-:W-:Y:S01]  /*5f90*/  @P2 STG.E.U16 desc[UR38][R6.64+0xd2], R77 ;  /* 0x0000d24d06002986 */ /* 0x000fe2000c101526 */
[----:B------:R-:W-:-:S03]  /*5fa0*/  ISETP.GT.AND P2, PT, R4, 0x79, PT ;  /* 0x000000790400780c */ /* 0x000fc60003f44270 */
[----:B------:R-:W-:Y:S01]  /*5fb0*/  @P1 STG.E.U16 desc[UR38][R8.64+0xd0], R78 ;  /* 0x0000d04e08001986 */ /* 0x000fe2000c101526 */
[----:B------:R-:W-:-:S03]  /*5fc0*/  ISETP.GT.AND P1, PT, R4, 0x78, PT ;  /* 0x000000780400780c */ /* 0x000fc60003f24270 */
[----:B------:R-:W-:Y:S01]  /*5fd0*/  @P0 STG.E.U16 desc[UR38][R8.64+0xd2], R79 ;  /* 0x0000d24f08000986 */ /* 0x000fe2000c101526 */
[----:B------:R-:W-:-:S03]  /*5fe0*/  ISETP.GT.AND P0, PT, R4, 0x71, PT ;  /* 0x000000710400780c */ /* 0x000fc60003f04270 */
[----:B------:R-:W-:Y:S01]  /*5ff0*/  @P4 STG.E.U16 desc[UR38][R6.64+0xe0], R80 ;  /* 0x0000e05006004986 */ /* 0x000fe2000c101526 */
[C---:B------:R-:W-:Y:S02]  /*6000*/  ISETP.GT.AND P4, PT, R3.reuse, RZ, P0 ;  /* 0x000000ff0300720c */ /* 0x040fe40000784270 */
[----:B------:R-:W-:-:S11]  /*6010*/  ISETP.GT.AND P0, PT, R3, 0x8, P0 ;  /* 0x000000080300780c */ /* 0x000fd60000704270 */
[----:B------:R-:W-:Y:S02]  /*6020*/  @P4 IMAD.MOV.U32 R4, RZ, RZ, R6 ;  /* 0x000000ffff044224 */ /* 0x000fe400078e0006 */
[----:B------:R-:W-:-:S05]  /*6030*/  @P4 IMAD.MOV.U32 R5, RZ, RZ, R7 ;  /* 0x000000ffff054224 */ /* 0x000fca00078e0007 */
[----:B------:R0:W-:Y:S01]  /*6040*/  @P4 STG.E.U16 desc[UR38][R4.64+0xe2], R81 ;  /* 0x0000e25104004986 */ /* 0x0001e2000c101526 */
[C---:B------:R-:W-:Y:S02]  /*6050*/  ISETP.GT.AND P4, PT, R3.reuse, RZ, P2 ;  /* 0x000000ff0300720c */ /* 0x040fe40001784270 */
[----:B------:R-:W-:Y:S01]  /*6060*/  ISETP.GT.AND P2, PT, R3, 0x8, P2 ;  /* 0x000000080300780c */ /* 0x000fe20001744270 */
[----:B0-----:R-:W-:Y:S02]  /*6070*/  @P3 IMAD.MOV.U32 R4, RZ, RZ, R8 ;  /* 0x000000ffff043224 */ /* 0x001fe400078e0008 */
[----:B------:R-:W-:-:S05]  /*6080*/  @P3 IMAD.MOV.U32 R5, RZ, RZ, R9 ;  /* 0x000000ffff053224 */ /* 0x000fca00078e0009 */
[----:B------:R0:W-:Y:S01]  /*6090*/  @P3 STG.E.U16 desc[UR38][R4.64+0xe0], R82 ;  /* 0x0000e05204003986 */ /* 0x0001e2000c101526 */
[C---:B------:R-:W-:Y:S02]  /*60a0*/  ISETP.GT.AND P3, PT, R3.reuse, RZ, P1 ;  /* 0x000000ff0300720c */ /* 0x040fe40000f64270 */
[----:B------:R-:W-:Y:S01]  /*60b0*/  ISETP.GT.AND P1, PT, R3, 0x8, P1 ;  /* 0x000000080300780c */ /* 0x000fe20000f24270 */
[----:B0-----:R-:W-:Y:S02]  /*60c0*/  @P0 IMAD.MOV.U32 R4, RZ, RZ, R8 ;  /* 0x000000ffff040224 */ /* 0x001fe400078e0008 */
[----:B------:R-:W-:-:S05]  /*60d0*/  @P0 IMAD.MOV.U32 R5, RZ, RZ, R9 ;  /* 0x000000ffff050224 */ /* 0x000fca00078e0009 */
[----:B------:R0:W-:Y:S03]  /*60e0*/  @P0 STG.E.U16 desc[UR38][R4.64+0xe2], R83 ;  /* 0x0000e25304000986 */ /* 0x0001e6000c101526 */
[----:B0-----:R-:W-:Y:S02]  /*60f0*/  @P3 IMAD.MOV.U32 R4, RZ, RZ, R6 ;  /* 0x000000ffff043224 */ /* 0x001fe400078e0006 */
[----:B------:R-:W-:-:S05]  /*6100*/  @P3 IMAD.MOV.U32 R5, RZ, RZ, R7 ;  /* 0x000000ffff053224 */ /* 0x000fca00078e0007 */
[----:B------:R0:W-:Y:S04]  /*6110*/  @P3 STG.E.U16 desc[UR38][R4.64+0xf0], R84 ;  /* 0x0000f05404003986 */ /* 0x0001e8000c101526 */
[----:B------:R4:W-:Y:S01]  /*6120*/  @P4 STG.E.U16 desc[UR38][R6.64+0xf2], R85 ;  /* 0x0000f25506004986 */ /* 0x0009e2000c101526 */
[----:B0-----:R-:W-:Y:S02]  /*6130*/  @P1 IMAD.MOV.U32 R4, RZ, RZ, R8 ;  /* 0x000000ffff041224 */ /* 0x001fe400078e0008 */
[----:B------:R-:W-:-:S05]  /*6140*/  @P1 IMAD.MOV.U32 R5, RZ, RZ, R9 ;  /* 0x000000ffff051224 */ /* 0x000fca00078e0009 */
[----:B------:R4:W-:Y:S04]  /*6150*/  @P1 STG.E.U16 desc[UR38][R4.64+0xf0], R86 ;  /* 0x0000f05604001986 */ /* 0x0009e8000c101526 */
[----:B------:R4:W-:Y:S02]  /*6160*/  @P2 STG.E.U16 desc[UR38][R8.64+0xf2], R87 ;  /* 0x0000f25708002986 */ /* 0x0009e4000c101526 */
.L_x_158:
[----:B------:R-:W-:Y:S05]  /*6170*/  BSYNC B0 ;  /* 0x0000000000007941 */ /* 0x000fea0003800000 */
.L_x_32:
[----:B------:R-:W-:Y:S01]  /*6180*/  IADD3 R16, P0, R16, UR36, RZ ;  /* 0x0000002410107c10 */ /* 0x000fe2000ff1e0ff */
[----:B------:R-:W-:Y:S01]  /*6190*/  ULDC.64 UR4, c[0x0][0x650] ;  /* 0x0001940000047ab9 */ /* 0x000fe20000000a00 */
[----:B------:R-:W-:Y:S01]  /*61a0*/  PRMT R3, RZ, 0x7610, R3 ;  /* 0x00007610ff037816 */ /* 0x000fe20000000003 */
[----:B------:R-:W-:Y:S01]  /*61b0*/  IMAD.MOV.U32 R100, RZ, RZ, -0x1 ;  /* 0xffffffffff647424 */ /* 0x000fe200078e00ff */
[----:B------:R-:W-:Y:S01]  /*61c0*/  IADD3.X R17, R17, UR42, RZ, P0, !PT ;  /* 0x0000002a11117c10 */ /* 0x000fe200087fe4ff */
[----:B------:R-:W-:Y:S01]  /*61d0*/  IMAD.MOV.U32 R99, RZ, RZ, -0x1 ;  /* 0xffffffffff637424 */ /* 0x000fe200078e00ff */
[----:B------:R-:W-:-:S04]  /*61e0*/  ISETP.GE.U32.AND P0, PT, R16, UR4, PT ;  /* 0x0000000410007c0c */ /* 0x000fc8000bf06070 */
[----:B------:R-:W-:-:S13]  /*61f0*/  ISETP.GE.U32.AND.EX P0, PT, R17, UR5, PT, P0 ;  /* 0x0000000511007c0c */ /* 0x000fda000bf06100 */
[----:B------:R-:W-:Y:S05]  /*6200*/  @P0 BRA `(.L_x_159) ;  /* 0x00000004004c0947 */ /* 0x000fea0003800000 */
[----:B------:R-:W0:Y:S01]  /*6210*/  LDC.64 R10, c[0x0][0x628] ;  /* 0x00018a00ff0a7b82 */ /* 0x000e220000000a00 */
[----:B---3--:R-:W3:Y:S01]  /*6220*/  S2R R12, SR_CTAID.X ;  /* 0x00000000000c7919 */ /* 0x008ee20000002500 */
[----:B-12-4-:R-:W-:Y:S02]  /*6230*/  IMAD.MOV.U32 R8, RZ, RZ, R16 ;  /* 0x000000ffff087224 */ /* 0x016fe400078e0010 */
[----:B------:R-:W-:Y:S01]  /*6240*/  IMAD.MOV.U32 R9, RZ, RZ, R17 ;  /* 0x000000ffff097224 */ /* 0x000fe200078e0011 */
[----:B------:R-:W1:Y:S03]  /*6250*/  S2R R20, SR_CTAID.Y ;  /* 0x0000000000147919 */ /* 0x000e660000002600 */
[----:B------:R-:W2:Y:S08]  /*6260*/  LDC R0, c[0x0][0x630] ;  /* 0x00018c00ff007b82 */ /* 0x000eb00000000800 */
[----:B------:R-:W4:Y:S01]  /*6270*/  LDC.64 R14, c[0x0][0x620] ;  /* 0x00018800ff0e7b82 */ /* 0x000f220000000a00 */
[----:B0-----:R-:W-:-:S04]  /*6280*/  ISETP.NE.U32.AND P0, PT, R10, RZ, PT ;  /* 0x000000ff0a00720c */ /* 0x001fc80003f05070 */
[----:B------:R-:W-:-:S13]  /*6290*/  ISETP.NE.AND.EX P0, PT, R11, RZ, PT, P0 ;  /* 0x000000ff0b00720c */ /* 0x000fda0003f05300 */
[----:B-1234-:R-:W-:Y:S05]  /*62a0*/  @!P0 BRA `(.L_x_160) ;  /* 0x0000000000288947 */ /* 0x01efea0003800000 */
        /* <DEDUP_REMOVED lines=10> */
.L_x_160:
[-CC-:B------:R-:W-:Y:S01]  /*6350*/  SHF.R.U64 R99, R8, R0.reuse, R9.reuse ;  /* 0x0000000008637219 */ /* 0x180fe20000001209 */
[----:B------:R-:W0:Y:S01]  /*6360*/  LDC.64 R26, c[0x0][0x640] ;  /* 0x00019000ff1a7b82 */ /* 0x000e220000000a00 */
[----:B------:R-:W-:Y:S01]  /*6370*/  SHF.R.U32.HI R0, RZ, R0, R9 ;  /* 0x00000000ff007219 */ /* 0x000fe20000011609 */
[----:B------:R-:W-:Y:S01]  /*6380*/  ULDC UR4, c[0x0][0x150] ;  /* 0x0000540000047ab9 */ /* 0x000fe20000000800 */
[----:B------:R-:W-:Y:S02]  /*6390*/  IADD3 R3, P0, RZ, -R99, RZ ;  /* 0x80000063ff037210 */ /* 0x000fe40007f1e0ff */
[----:B------:R-:W-:-:S03]  /*63a0*/  I2FP.F32.U32 R7, R12 ;  /* 0x0000000c00077245 */ /* 0x000fc60000201000 */
[----:B------:R-:W1:Y:S01]  /*63b0*/  LDC R6, c[0x0][0x618] ;  /* 0x00018600ff067b82 */ /* 0x000e620000000800 */
[----:B------:R-:W-:Y:S02]  /*63c0*/  IMAD.X R5, RZ, RZ, ~R0, P0 ;  /* 0x000000ffff057224 */ /* 0x000fe400000e0e00 */
[----:B------:R-:W-:Y:S01]  /*63d0*/  FMUL R7, R7, UR4 ;  /* 0x0000000407077c20 */ /* 0x000fe20008400000 */
[----:B------:R-:W-:Y:S01]  /*63e0*/  ULDC UR4, c[0x0][0x154] ;  /* 0x0000550000047ab9 */ /* 0x000fe20000000800 */
[-C--:B------:R-:W-:Y:S02]  /*63f0*/  IMAD R0, R5, R14.reuse, RZ ;  /* 0x0000000e05007224 */ /* 0x080fe400078e02ff */
[C---:B------:R-:W-:Y:S01]  /*6400*/  IMAD.WIDE.U32 R4, R3.reuse, R14, R16 ;  /* 0x0000000e03047225 */ /* 0x040fe200078e0010 */
[----:B------:R-:W2:Y:S01]  /*6410*/  LDC R11, c[0x0][0x608] ;  /* 0x00018200ff0b7b82 */ /* 0x000ea20000000800 */
[----:B------:R-:W3:Y:S02]  /*6420*/  F2I.U32.TRUNC.NTZ R7, R7 ;  /* 0x0000000700077305 */ /* 0x000ee4000020f000 */
[----:B------:R-:W-:-:S04]  /*6430*/  IMAD R3, R3, R15, R0 ;  /* 0x0000000f03037224 */ /* 0x000fc800078e0200 */
[----:B------:R-:W-:Y:S01]  /*6440*/  IMAD.IADD R3, R5, 0x1, R3 ;  /* 0x0000000105037824 */ /* 0x000fe200078e0203 */
[----:B------:R-:W4:Y:S01]  /*6450*/  LDC R8, c[0x0][0x658] ;  /* 0x00019600ff087b82 */ /* 0x000f220000000800 */
[----:B------:R-:W-:Y:S02]  /*6460*/  I2FP.F32.U32 R5, R20 ;  /* 0x0000001400057245 */ /* 0x000fe40000201000 */
[----:B0-----:R-:W-:-:S04]  /*6470*/  ISETP.NE.U32.AND P0, PT, R26, RZ, PT ;  /* 0x000000ff1a00720c */ /* 0x001fc80003f05070 */
[----:B------:R-:W-:Y:S01]  /*6480*/  ISETP.NE.AND.EX P0, PT, R27, RZ, PT, P0 ;  /* 0x000000ff1b00720c */ /* 0x000fe20003f05300 */
[----:B------:R-:W0:Y:S01]  /*6490*/  LDC R9, c[0x0][0x144] ;  /* 0x00005100ff097b82 */ /* 0x000e220000000800 */
[-C--:B-1----:R-:W-:Y:S01]  /*64a0*/  SHF.R.U64 R13, R4, R6.reuse, R3 ;  /* 0x00000006040d7219 */ /* 0x082fe20000001203 */
[----:B---3--:R-:W-:Y:S01]  /*64b0*/  IMAD.MOV R7, RZ, RZ, -R7 ;  /* 0x000000ffff077224 */ /* 0x008fe200078e0a07 */
[----:B------:R-:W-:Y:S01]  /*64c0*/  SHF.R.U32.HI R0, RZ, R6, R3 ;  /* 0x00000006ff007219 */ /* 0x000fe20000011603 */
[----:B------:R-:W-:-:S04]  /*64d0*/  FMUL R6, R5, UR4 ;  /* 0x0000000405067c20 */ /* 0x000fc80008400000 */
[----:B------:R-:W1:Y:S01]  /*64e0*/  LDC R21, c[0x0][0x148] ;  /* 0x00005200ff157b82 */ /* 0x000e620000000800 */
[----:B------:R3:W0:Y:S01]  /*64f0*/  F2I.U32.TRUNC.NTZ R14, R6 ;  /* 0x00000006000e7305 */ /* 0x000622000020f000 */
[-CC-:B--2---:R-:W-:Y:S02]  /*6500*/  SHF.R.U64 R10, R13, R11.reuse, R0.reuse ;  /* 0x0000000b0d0a7219 */ /* 0x184fe40000001200 */
[----:B------:R-:W-:-:S04]  /*6510*/  SHF.R.U32.HI R3, RZ, R11, R0 ;  /* 0x0000000bff037219 */ /* 0x000fc80000011600 */
[----:B-----5:R-:W2:Y:S01]  /*6520*/  LDC R24, c[0x0][0x648] ;  /* 0x00019200ff187b82 */ /* 0x020ea20000000800 */
[-CC-:B----4-:R-:W-:Y:S02]  /*6530*/  SHF.R.U64 R15, R10, R8.reuse, R3.reuse ;  /* 0x000000080a0f7219 */ /* 0x190fe40000001203 */
[----:B------:R-:W-:-:S03]  /*6540*/  SHF.R.U32.HI R5, RZ, R8, R3 ;  /* 0x00000008ff057219 */ /* 0x000fc60000011603 */
[----:B------:R-:W-:Y:S02]  /*6550*/  IMAD.MOV.U32 R4, RZ, RZ, R15 ;  /* 0x000000ffff047224 */ /* 0x000fe400078e000f */
[----:B------:R-:W4:Y:S01]  /*6560*/  LDC R28, c[0x0][0x638] ;  /* 0x00018e00ff1c7b82 */ /* 0x000f220000000800 */
[----:B0-----:R-:W-:-:S07]  /*6570*/  IMAD R25, R9, R7, R12 ;  /* 0x0000000709197224 */ /* 0x001fce00078e020c */
[----:B------:R-:W0:Y:S08]  /*6580*/  LDC R29, c[0x0][0x610] ;  /* 0x00018400ff1d7b82 */ /* 0x000e300000000800 */
[----:B------:R-:W0:Y:S01]  /*6590*/  LDC R30, c[0x0][0x600] ;  /* 0x00018000ff1e7b82 */ /* 0x000e220000000800 */
[----:B-1-3--:R-:W-:Y:S05]  /*65a0*/  @!P0 BRA `(.L_x_161) ;  /* 0x0000000000288947 */ /* 0x00afea0003800000 */
[----:B------:R-:W1:Y:S02]  /*65b0*/  LDC R0, c[0x0][0x64c] ;  /* 0x00019300ff007b82 */ /* 0x000e640000000800 */
[----:B-1----:R-:W-:-:S05]  /*65c0*/  IADD3 R3, P0, R15, R0, RZ ;  /* 0x000000000f037210 */ /* 0x002fca0007f1e0ff */
        /* <DEDUP_REMOVED lines=8> */
.L_x_161:
[----:B------:R-:W-:Y:S01]  /*6650*/  ISETP.NE.AND P0, PT, R2, 0x1, PT ;  /* 0x000000010200780c */ /* 0x000fe20003f05270 */
[----:B------:R-:W-:Y:S01]  /*6660*/  IMAD.MOV R14, RZ, RZ, -R14 ;  /* 0x000000ffff0e7224 */ /* 0x000fe200078e0a0e */
[----:B--2---:R-:W-:Y:S02]  /*6670*/  SHF.R.U64 R0, R4, R24, R5 ;  /* 0x0000001804007219 */ /* 0x004fe40000001205 */
[----:B------:R-:W-:Y:S02]  /*6680*/  LOP3.LUT R3, R10, R97, RZ, 0xc0, !PT ;  /* 0x000000610a037212 */ /* 0x000fe400078ec0ff */
[----:B------:R-:W-:Y:S01]  /*6690*/  LOP3.LUT R6, R13, R96, RZ, 0xc0, !PT ;  /* 0x000000600d067212 */ /* 0x000fe200078ec0ff */
[----:B------:R-:W-:Y:S02]  /*66a0*/  IMAD.MOV R4, RZ, RZ, -R0 ;  /* 0x000000ffff047224 */ /* 0x000fe400078e0a00 */
[----:B------:R-:W-:Y:S02]  /*66b0*/  IMAD R0, R92, R0, R3 ;  /* 0x000000005c007224 */ /* 0x000fe400078e0203 */
[----:B----4-:R-:W-:-:S02]  /*66c0*/  IMAD R3, R4, R28, R15 ;  /* 0x0000001c04037224 */ /* 0x010fc400078e020f */
[----:B------:R-:W-:Y:S02]  /*66d0*/  @P0 IMAD R25, R21, R14, R20 ;  /* 0x0000000e15190224 */ /* 0x000fe400078e0214 */
[----:B0-----:R-:W-:Y:S02]  /*66e0*/  IMAD R5, R3, R30, R6 ;  /* 0x0000001e03057224 */ /* 0x001fe400078e0206 */
[----:B------:R-:W-:Y:S02]  /*66f0*/  IMAD R0, R0, R29, R25 ;  /* 0x0000001d00007224 */ /* 0x000fe400078e0219 */
[----:B------:R-:W-:-:S03]  /*6700*/  IMAD.MOV.U32 R4, RZ, RZ, 0x1 ;  /* 0x00000001ff047424 */ /* 0x000fc600078e00ff */
[----:B------:R-:W-:Y:S02]  /*6710*/  SEL R100, R5, R0, !P0 ;  /* 0x0000000005647207 */ /* 0x000fe40004000000 */
[----:B------:R-:W-:Y:S02]  /*6720*/  PRMT R3, R4, 0x7610, R3 ;  /* 0x0000761004037816 */ /* 0x000fe40000000003 */
[----:B------:R-:W-:-:S07]  /*6730*/  SEL R0, R0, R5, !P0 ;  /* 0x0000000500007207 */ /* 0x000fce0004000000 */
.L_x_159:
[----:B------:R-:W-:Y:S01]  /*6740*/  LOP3.LUT P0, RZ, R3, 0xff, RZ, 0xc0, !PT ;  /* 0x000000ff03ff7812 */ /* 0x000fe2000780c0ff */
[----:B------:R-:W-:Y:S01]  /*6750*/  UIMAD.WIDE.U32 UR4, UR41, -0x33333333, URZ ;  /* 0xcccccccd290478a5 */ /* 0x000fe2000f8e003f */
[----:B------:R-:W-:-:S03]  /*6760*/  IMAD.MOV.U32 R101, RZ, RZ, R0 ;  /* 0x000000ffff657224 */ /* 0x000fc600078e0000 */
[----:B------:R-:W-:-:S04]  /*6770*/  USHF.R.U32.HI UR4, URZ, 0x2, UR5 ;  /* 0x000000023f047899 */ /* 0x000fc80008011605 */
[----:B------:R-:W-:-:S04]  /*6780*/  UIMAD UR41, UR4, -0x5, UR41 ;  /* 0xfffffffb042978a4 */ /* 0x000fc8000f8e0229 */
[----:B------:R-:W-:Y:S08]  /*6790*/  @P0 BRA `(.L_x_162) ;  /* 0xffffffac00240947 */ /* 0x000ff0000383ffff */
[----:B------:R-:W-:Y:S05]  /*67a0*/  EXIT ;  /* 0x000000000000794d */ /* 0x000fea0003800000 */
.L_x_7:
        /* <DEDUP_REMOVED lines=26> */
.L_x_164:
[----:B------:R-:W0:Y:S01]  /*6950*/  LDC.64 R28, c[0x0][0x640] ;  /* 0x00019000ff1c7b82 */ /* 0x000e220000000a00 */
[-CC-:B------:R-:W-:Y:S01]  /*6960*/  SHF.R.U64 R22, R14, R6.reuse, R15.reuse ;  /* 0x000000060e167219 */ /* 0x180fe2000000120f */
[----:B------:R-:W-:Y:S01]  /*6970*/  IMAD.MOV.U32 R30, RZ, RZ, 0x1 ;  /* 0x00000001ff1e7424 */ /* 0x000fe200078e00ff */
[----:B------:R-:W-:Y:S02]  /*6980*/  SHF.R.U32.HI R6, RZ, R6, R15 ;  /* 0x00000006ff067219 */ /* 0x000fe4000001160f */
[----:B------:R-:W-:-:S03]  /*6990*/  IADD3 R13, P0, RZ, -R22, RZ ;  /* 0x80000016ff0d7210 */ /* 0x000fc60007f1e0ff */
[----:B------:R-:W1:Y:S02]  /*69a0*/  LDC R12, c[0x0][0x618] ;  /* 0x00018600ff0c7b82 */ /* 0x000e640000000800 */
[----:B------:R-:W-:-:S04]  /*69b0*/  IMAD.X R11, RZ, RZ, ~R6, P0 ;  /* 0x000000ffff0b7224 */ /* 0x000fc800000e0e06 */
[-C--:B------:R-:W-:Y:S02]  /*69c0*/  IMAD R6, R11, R24.reuse, RZ ;  /* 0x000000180b067224 */ /* 0x080fe400078e02ff */
[----:B------:R-:W2:Y:S01]  /*69d0*/  LDC R14, c[0x0][0x608] ;  /* 0x00018200ff0e7b82 */ /* 0x000ea20000000800 */
[----:B------:R-:W-:-:S04]  /*69e0*/  IMAD.WIDE.U32 R10, R13, R24, R16 ;  /* 0x000000180d0a7225 */ /* 0x000fc800078e0010 */
[----:B------:R-:W-:-:S03]  /*69f0*/  IMAD R13, R13, R25, R6 ;  /* 0x000000190d0d7224 */ /* 0x000fc600078e0206 */
[----:B------:R-:W3:Y:S01]  /*6a00*/  LDC R27, c[0x0][0x658] ;  /* 0x00019600ff1b7b82 */ /* 0x000ee20000000800 */
[----:B------:R-:W-:Y:S01]  /*6a10*/  IMAD.IADD R11, R11, 0x1, R13 ;  /* 0x000000010b0b7824 */ /* 0x000fe200078e020d */
[----:B0-----:R-:W-:-:S04]  /*6a20*/  ISETP.NE.U32.AND P0, PT, R28, RZ, PT ;  /* 0x000000ff1c00720c */ /* 0x001fc80003f05070 */
[----:B------:R-:W-:Y:S02]  /*6a30*/  ISETP.NE.AND.EX P0, PT, R29, RZ, PT, P0 ;  /* 0x000000ff1d00720c */ /* 0x000fe40003f05300 */
[----:B------:R-:W0:Y:S01]  /*6a40*/  LDC R24, c[0x0][0x600] ;  /* 0x00018000ff187b82 */ /* 0x000e220000000800 */
[-CC-:B-1----:R-:W-:Y:S01]  /*6a50*/  SHF.R.U64 R8, R10, R12.reuse, R11.reuse ;  /* 0x0000000c0a087219 */ /* 0x182fe2000000120b */
[----:B------:R-:W-:Y:S01]  /*6a60*/  IMAD.MOV.U32 R10, RZ, RZ, -0x1 ;  /* 0xffffffffff0a7424 */ /* 0x000fe200078e00ff */
[----:B------:R-:W-:-:S05]  /*6a70*/  SHF.R.U32.HI R11, RZ, R12, R11 ;  /* 0x0000000cff0b7219 */ /* 0x000fca000001160b */
[----:B------:R-:W1:Y:S01]  /*6a80*/  LDC R25, c[0x0][0x648] ;  /* 0x00019200ff197b82 */ /* 0x000e620000000800 */
[-CC-:B--2---:R-:W-:Y:S02]  /*6a90*/  SHF.R.U64 R21, R8, R14.reuse, R11.reuse ;  /* 0x0000000e08157219 */ /* 0x184fe4000000120b */
[----:B------:R-:W-:-:S05]  /*6aa0*/  SHF.R.U32.HI R6, RZ, R14, R11 ;  /* 0x0000000eff067219 */ /* 0x000fca000001160b */
[----:B------:R-:W2:Y:S01]  /*6ab0*/  LDC R26, c[0x0][0x638] ;  /* 0x00018e00ff1a7b82 */ /* 0x000ea20000000800 */
[-C--:B---3--:R-:W-:Y:S02]  /*6ac0*/  SHF.L.U32 R10, R10, R27.reuse, RZ ;  /* 0x0000001b0a0a7219 */ /* 0x088fe400000006ff */
[-CC-:B------:R-:W-:Y:S02]  /*6ad0*/  SHF.R.U64 R23, R21, R27.reuse, R6.reuse ;  /* 0x0000001b15177219 */ /* 0x180fe40000001206 */
[----:B------:R-:W-:Y:S02]  /*6ae0*/  LOP3.LUT R32, RZ, R10, RZ, 0x33, !PT ;  /* 0x0000000aff207212 */ /* 0x000fe400078e33ff */
[----:B------:R-:W-:Y:S01]  /*6af0*/  SHF.R.U32.HI R11, RZ, R27, R6 ;  /* 0x0000001bff0b7219 */ /* 0x000fe20000011606 */
[----:B------:R-:W3:Y:S01]  /*6b00*/  LDC R31, c[0x0][0x610] ;  /* 0x00018400ff1f7b82 */ /* 0x000ee20000000800 */
[----:B------:R-:W-:Y:S01]  /*6b10*/  IMAD.MOV.U32 R10, RZ, RZ, R23 ;  /* 0x000000ffff0a7224 */ /* 0x000fe200078e0017 */
[----:B------:R-:W-:Y:S06]  /*6b20*/  @!P0 BRA `(.L_x_165) ;  /* 0x0000000000288947 */ /* 0x000fec0003800000 */
        /* <DEDUP_REMOVED lines=10> */
.L_x_165:
[----:B------:R-:W-:Y:S02]  /*6bd0*/  ISETP.NE.AND P0, PT, R2, 0x1, PT ;  /* 0x000000010200780c */ /* 0x000fe40003f05270 */
[----:B-1----:R-:W-:Y:S01]  /*6be0*/  SHF.R.U64 R6, R10, R25, R11 ;  /* 0x000000190a067219 */ /* 0x002fe2000000120b */
[----:B0-----:R-:W-:Y:S01]  /*6bf0*/  VIADD R11, R24, 0xffffffff ;  /* 0xffffffff180b7836 */ /* 0x001fe20000000000 */
[----:B------:R-:W-:Y:S02]  /*6c00*/  SHF.L.U32 R30, R30, R27, RZ ;  /* 0x0000001b1e1e7219 */ /* 0x000fe400000006ff */
[----:B------:R-:W-:Y:S01]  /*6c10*/  LOP3.LUT R5, R21, R32, RZ, 0xc0, !PT ;  /* 0x0000002015057212 */ /* 0x000fe200078ec0ff */
[----:B------:R-:W-:-:S04]  /*6c20*/  IMAD.MOV R10, RZ, RZ, -R6 ;  /* 0x000000ffff0a7224 */ /* 0x000fc800078e0a06 */
[----:B------:R-:W-:Y:S01]  /*6c30*/  IMAD R6, R30, R6, R5 ;  /* 0x000000061e067224 */ /* 0x000fe200078e0205 */
[----:B------:R-:W-:Y:S01]  /*6c40*/  LOP3.LUT R5, R8, R11, RZ, 0xc0, !PT ;  /* 0x0000000b08057212 */ /* 0x000fe200078ec0ff */
[----:B------:R-:W-:Y:S02]  /*6c50*/  @P0 IMAD R7, R9, R20, R4 ;  /* 0x0000001409070224 */ /* 0x000fe400078e0204 */
[----:B--2---:R-:W-:Y:S02]  /*6c60*/  IMAD R4, R10, R26, R23 ;  /* 0x0000001a0a047224 */ /* 0x004fe400078e0217 */
[----:B---3--:R-:W-:Y:S02]  /*6c70*/  IMAD R7, R6, R31, R7 ;  /* 0x0000001f06077224 */ /* 0x008fe400078e0207 */
[----:B------:R-:W-:Y:S02]  /*6c80*/  IMAD R4, R4, R24, R5 ;  /* 0x0000001804047224 */ /* 0x000fe400078e0205 */
[----:B------:R-:W-:-:S02]  /*6c90*/  IMAD.MOV.U32 R8, RZ, RZ, 0x1 ;  /* 0x00000001ff087424 */ /* 0x000fc400078e00ff */
[----:B------:R-:W-:Y:S01]  /*6ca0*/  IMAD.MOV.U32 R6, RZ, RZ, R22 ;  /* 0x000000ffff067224 */ /* 0x000fe200078e0016 */
[----:B------:R-:W-:Y:S02]  /*6cb0*/  SEL R19, R4, R7, !P0 ;  /* 0x0000000704137207 */ /* 0x000fe40004000000 */
[----:B------:R-:W-:-:S07]  /*6cc0*/  SEL R21, R7, R4, !P0 ;  /* 0x0000000407157207 */ /* 0x000fce0004000000 */
.L_x_163:
[----:B------:R-:W-:-:S08]  /*6cd0*/  NOP ;  /* 0x0000000000007918 */ /* 0x000fd00000000000 */
[----:B------:R-:W0:-:S00]  /*6ce0*/  USETMAXREG.DEALLOC.CTAPOOL 0x28 ;  /* 0x00000028000079c8 */ /* 0x000e0000080e0500 */
[----:B0-----:R-:W-:-:S13]  /*6cf0*/  ISETP.NE.AND P0, PT, R3, RZ, PT ;  /* 0x000000ff0300720c */ /* 0x001fda0003f05270 */
[----:B------:R-:W-:Y:S05]  /*6d00*/  @P0 EXIT ;  /* 0x000000000000094d */ /* 0x000fea0003800000 */
[----:B------:R-:W-:Y:S01]  /*6d10*/  LOP3.LUT P0, RZ, R8, 0xff, RZ, 0xc0, !PT ;  /* 0x000000ff08ff7812 */ /* 0x000fe2000780c0ff */
[----:B------:R-:W-:Y:S02]  /*6d20*/  IMAD.MOV.U32 R3, RZ, RZ, 0x1 ;  /* 0x00000001ff037424 */ /* 0x000fe400078e00ff */
[----:B------:R-:W-:-:S10]  /*6d30*/  IMAD.MOV.U32 R8, RZ, RZ, RZ ;  /* 0x000000ffff087224 */ /* 0x000fd400078e00ff */
[----:B------:R-:W-:Y:S05]  /*6d40*/  @!P0 BRA `(.L_x_166) ;  /* 0x0000000c00448947 */ /* 0x000fea0003800000 */
[----:B------:R-:W0:Y:S01]  /*6d50*/  LDC R3, c[0x0][0x28c] ;  /* 0x0000a300ff037b82 */ /* 0x000e220000000800 */
[----:B------:R-:W-:Y:S01]  /*6d60*/  ULDC UR5, c[0x0][0x658] ;  /* 0x0001960000057ab9 */ /* 0x000fe20000000800 */
[----:B------:R-:W-:Y:S01]  /*6d70*/  UMOV UR6, 0xffffffff ;  /* 0xffffffff00067882 */ /* 0x000fe20000000000 */
[----:B------:R-:W-:Y:S01]  /*6d80*/  BSSY B0, `(.L_x_166) ;  /* 0x00000cd000007945 */ /* 0x000fe20003800000 */
[----:B------:R-:W-:Y:S01]  /*6d90*/  USHF.L.U32 UR6, UR6, UR5, URZ ;  /* 0x0000000506067299 */ /* 0x000fe2000800063f */
[----:B------:R-:W-:Y:S01]  /*6da0*/  IMAD.MOV.U32 R10, RZ, RZ, 0x1 ;  /* 0x00000001ff0a7424 */ /* 0x000fe200078e00ff */
[----:B------:R-:W-:Y:S01]  /*6db0*/  LOP3.LUT R9, R18, 0x2, RZ, 0xfc, !PT ;  /* 0x0000000212097812 */ /* 0x000fe200078efcff */
[----:B------:R-:W-:Y:S01]  /*6dc0*/  IMAD.MOV.U32 R8, RZ, RZ, RZ ;  /* 0x000000ffff087224 */ /* 0x000fe200078e00ff */
[----:B------:R-:W1:Y:S01]  /*6dd0*/  S2UR UR8, SR_CgaCtaId ;  /* 0x00000000000879c3 */ /* 0x000e620000008800 */
[----:B------:R-:W-:Y:S01]  /*6de0*/  ULDC UR4, c[0x0][0x600] ;  /* 0x0001800000047ab9 */ /* 0x000fe20000000800 */
[----:B------:R-:W-:Y:S01]  /*6df0*/  UMOV UR7, 0x1 ;  /* 0x0000000100077882 */ /* 0x000fe20000000000 */
[----:B------:R-:W-:-:S02]  /*6e00*/  UIADD3 UR4, UR4, -0x1, URZ ;  /* 0xffffffff04047890 */ /* 0x000fc4000fffe03f */
[----:B------:R-:W-:Y:S02]  /*6e10*/  USHF.L.U32 UR21, UR7, UR5, URZ ;  /* 0x0000000507157299 */ /* 0x000fe4000800063f */
[----:B------:R-:W-:Y:S01]  /*6e20*/  ULOP3.LUT UR13, URZ, UR6, URZ, 0x33, !UPT ;  /* 0x000000063f0d7292 */ /* 0x000fe2000f8e333f */
[----:B------:R-:W-:Y:S01]  /*6e30*/  ULDC.64 UR30, c[0x0][0x198] ;  /* 0x00006600001e7ab9 */ /* 0x000fe20000000a00 */
[----:B0-----:R-:W-:-:S05]  /*6e40*/  VIADD R3, R3, 0x3f ;  /* 0x0000003f03037836 */ /* 0x001fca0000000000 */
[----:B------:R-:W-:Y:S01]  /*6e50*/  SHF.R.S32.HI R4, RZ, 0x1f, R3 ;  /* 0x0000001fff047819 */ /* 0x000fe20000011403 */
[----:B-1----:R-:W-:-:S03]  /*6e60*/  IMAD.U32 R12, RZ, RZ, UR8 ;  /* 0x00000008ff0c7e24 */ /* 0x002fc6000f8e00ff */
[----:B------:R-:W-:Y:S01]  /*6e70*/  LEA.HI R4, R4, R3, RZ, 0x6 ;  /* 0x0000000304047211 */ /* 0x000fe200078f30ff */
[----:B------:R-:W-:-:S03]  /*6e80*/  IMAD.MOV.U32 R3, RZ, RZ, 0x1 ;  /* 0x00000001ff037424 */ /* 0x000fc600078e00ff */
[----:B------:R-:W-:-:S05]  /*6e90*/  SHF.R.S32.HI R11, RZ, 0x6, R4 ;  /* 0x00000006ff0b7819 */ /* 0x000fca0000011404 */
[----:B------:R-:W-:-:S07]  /*6ea0*/  VIADD R13, R11, 0x1 ;  /* 0x000000010b0d7836 */ /* 0x000fce0000000000 */
.L_x_177:
[----:B------:R-:W-:-:S03]  /*6eb0*/  UMOV UR5, 0xffffffff ;  /* 0xffffffff00057882 */ /* 0x000fc60000000000 */
[----:B------:R-:W-:Y:S05]  /*6ec0*/  BRA.DIV UR5, `(.L_x_167) ;  /* 0x0000000e05f07947 */ /* 0x000fea000b800000 */
[----:B------:R-:W-:-:S13]  /*6ed0*/  ELECT P6, URZ, PT ;  /* 0x00000000003f782f */ /* 0x000fda00038c0000 */
.L_x_189:
[----:B------:R-:W-:Y:S04]  /*6ee0*/  BSSY B1, `(.L_x_168) ;  /* 0x0000044000017945 */ /* 0x000fe80003800000 */
[----:B------:R-:W-:Y:S05]  /*6ef0*/  @!P6 BRA `(.L_x_169) ;  /* 0x000000040008e947 */ /* 0x000fea0003800000 */
[----:B------:R-:W0:Y:S02]  /*6f00*/  LDC R4, c[0x0][0x28c] ;  /* 0x0000a300ff047b82 */ /* 0x000e240000000800 */
[----:B0-----:R-:W-:-:S13]  /*6f10*/  ISETP.GE.AND P0, PT, R4, 0x1, PT ;  /* 0x000000010400780c */ /* 0x001fda0003f06270 */
[----:B------:R-:W-:Y:S05]  /*6f20*/  @!P0 BRA `(.L_x_169) ;  /* 0x0000000000fc8947 */ /* 0x000fea0003800000 */
[----:B------:R-:W-:Y:S02]  /*6f30*/  IMAD R21, R21, 0x2, R12 ;  /* 0x0000000215157824 */ /* 0x000fe400078e020c */
[----:B------:R-:W-:Y:S02]  /*6f40*/  IMAD.SHL.U32 R19, R19, 0x80, RZ ;  /* 0x0000008013137824 */ /* 0x000fe400078e00ff */
[----:B------:R-:W-:Y:S02]  /*6f50*/  IMAD.MOV.U32 R22, RZ, RZ, RZ ;  /* 0x000000ffff167224 */ /* 0x000fe400078e00ff */
[----:B------:R-:W-:Y:S02]  /*6f60*/  IMAD.MOV.U32 R4, RZ, RZ, R13 ;  /* 0x000000ffff047224 */ /* 0x000fe400078e000d */
[----:B------:R-:W-:Y:S02]  /*6f70*/  IMAD.MOV.U32 R5, RZ, RZ, R3 ;  /* 0x000000ffff057224 */ /* 0x000fe400078e0003 */
[----:B------:R-:W-:-:S02]  /*6f80*/  IMAD.MOV.U32 R7, RZ, RZ, R8 ;  /* 0x000000ffff077224 */ /* 0x000fc400078e0008 */
[----:B------:R-:W-:Y:S02]  /*6f90*/  IMAD.SHL.U32 R21, R21, 0x40, RZ ;  /* 0x0000004015157824 */ /* 0x000fe400078e00ff */
[----:B------:R-:W-:-:S07]  /*6fa0*/  VIADD R24, R19, 0x40 ;  /* 0x0000004013187836 */ /* 0x000fce0000000000 */
.L_x_172:
[----:B------:R-:W0:Y:S01]  /*6fb0*/  S2UR UR5, SR_CgaCtaId ;  /* 0x00000000000579c3 */ /* 0x000e220000008800 */
[----:B------:R-:W-:Y:S02]  /*6fc0*/  MOV R15, 0x400 ;  /* 0x00000400000f7802 */ /* 0x000fe40000000f00 */
[----:B------:R-:W-:Y:S02]  /*6fd0*/  SHF.L.U32 R14, R5, 0x1f, RZ ;  /* 0x0000001f050e7819 */ /* 0x000fe400000006ff */
[----:B------:R-:W-:Y:S01]  /*6fe0*/  ISETP.NE.AND P1, PT, R0, RZ, PT ;  /* 0x000000ff0000720c */ /* 0x000fe20003f25270 */
[----:B0-----:R-:W-:-:S05]  /*6ff0*/  IMAD.U32 R12, RZ, RZ, UR5 ;  /* 0x00000005ff0c7e24 */ /* 0x001fca000f8e00ff */
[----:B------:R-:W-:-:S07]  /*7000*/  LEA R20, R12, R15, 0x18 ;  /* 0x0000000f0c147211 */ /* 0x000fce00078ec0ff */
[----:B------:R-:W0:Y:S01]  /*7010*/  @!P1 LDC R15, c[0x0][0x500] ;  /* 0x00014000ff0f9b82 */ /* 0x000e220000000800 */
[----:B------:R-:W-:-:S04]  /*7020*/  IMAD R23, R7, 0x8, R20 ;  /* 0x0000000807177824 */ /* 0x000fc800078e0214 */
[----:B------:R-:W1:Y:S02]  /*7030*/  SYNCS.PHASECHK.TRANS64.TRYWAIT P0, [R23+URZ+0x28], R14 ;  /* 0x0000280e170075a7 */ /* 0x000e64000800017f */
[----:B-1----:R-:W-:Y:S05]  /*7040*/  @!P0 BRA `(.L_x_170) ;  /* 0x0000000c00b08947 */ /* 0x002fea0003800000 */
.L_x_190:
[----:B-1----:R-:W-:Y:S01]  /*7050*/  PRMT R14, R9, 0x9910, RZ ;  /* 0x00009910090e7816 */ /* 0x002fe200000000ff */
[----:B0-----:R0:W-:Y:S03]  /*7060*/  @!P1 SYNCS.ARRIVE.TRANS64 RZ, [R23+URZ], R15 ;  /* 0x0000000f17ff99a7 */ /* 0x0011e6000800003f */
[----:B------:R-:W-:-:S13]  /*7070*/  ISETP.NE.AND P0, PT, R14, 0x2, PT ;  /* 0x000000020e00780c */ /* 0x000fda0003f05270 */
[----:B0-----:R-:W-:Y:S05]  /*7080*/  @P0 BRA `(.L_x_171) ;  /* 0x0000000000040947 */ /* 0x001fea0003800000 */
[----:B------:R-:W-:Y:S01]  /*7090*/  BPT.TRAP 0x1 ;  /* 0x000000040000795c */ /* 0x000fe20000300000 */
.L_x_171:
[----:B------:R-:W-:Y:S01]  /*70a0*/  IMAD R14, R7, 0x2, R12 ;  /* 0x00000002070e7824 */ /* 0x000fe200078e020c */
[----:B------:R-:W-:Y:S01]  /*70b0*/  R2UR UR27, R22 ;  /* 0x00000000161b72ca */ /* 0x000fe200000e0000 */
[----:B------:R-:W-:Y:S01]  /*70c0*/  VIADD R4, R4, 0xffffffff ;  /* 0xffffffff04047836 */ /* 0x000fe20000000000 */
[----:B------:R-:W-:Y:S01]  /*70d0*/  R2UR UR9, R23 ;  /* 0x00000000170972ca */ /* 0x000fe200000e0000 */
[----:B------:R-:W-:Y:S01]  /*70e0*/  IMAD.SHL.U32 R14, R14, 0x1000, RZ ;  /* 0x000010000e0e7824 */ /* 0x000fe200078e00ff */
[----:B------:R-:W-:Y:S01]  /*70f0*/  R2UR UR12, R6 ;  /* 0x00000000060c72ca */ /* 0x000fe200000e0000 */
[----:B------:R-:W-:Y:S01]  /*7100*/  UIADD3 UR6, UP0, UR30, 0xf0, URZ ;  /* 0x000000f01e067890 */ /* 0x000fe2000ff1e03f */
[----:B------:R-:W-:Y:S01]  /*7110*/  R2UR UR11, R21 ;  /* 0x00000000150b72ca */ /* 0x000fe200000e0000 */
[--C-:B------:R-:W-:Y:S01]  /*7120*/  IMAD R14, R14, 0x2, R20.reuse ;  /* 0x000000020e0e7824 */ /* 0x100fe200078e0214 */
[----:B------:R-:W-:Y:S01]  /*7130*/  UIADD3 UR32, UP1, UR30, 0x1f0, URZ ;  /* 0x000001f01e207890 */ /* 0x000fe2000ff3e03f */
[----:B------:R-:W-:Y:S01]  /*7140*/  IMAD R20, R7, 0x4000, R20 ;  /* 0x0000400007147824 */ /* 0x000fe200078e0214 */
[----:B------:R-:W-:Y:S01]  /*7150*/  R2UR UR26, R19 ;  /* 0x00000000131a72ca */ /* 0x000fe200000e0000 */
[----:B------:R-:W-:Y:S01]  /*7160*/  UIADD3.X UR7, URZ, UR31, URZ, UP0, !UPT ;  /* 0x0000001f3f077290 */ /* 0x000fe200087fe43f */
[----:B------:R-:W-:Y:S01]  /*7170*/  R2UR UR5, R14 ;  /* 0x000000000e0572ca */ /* 0x000fe200000e0000 */
[----:B------:R-:W-:Y:S01]  /*7180*/  UIADD3.X UR33, URZ, UR31, URZ, UP1, !UPT ;  /* 0x0000001f3f217290 */ /* 0x000fe20008ffe43f */
[----:B------:R-:W-:Y:S01]  /*7190*/  R2UR UR16, R20 ;  /* 0x00000000141072ca */ /* 0x000fe200000e0000 */
[----:B------:R-:W-:Y:S01]  /*71a0*/  VIADD R7, R7, 0x1 ;  /* 0x0000000107077836 */ /* 0x000fe20000000000 */
[----:B------:R-:W-:Y:S01]  /*71b0*/  R2UR UR18, R24 ;  /* 0x00000000181272ca */ /* 0x000fe200000e0000 */
[----:B------:R-:W-:Y:S01]  /*71c0*/  UMOV UR22, 0x30000 ;  /* 0x0003000000167882 */ /* 0x000fe20000000000 */
[----:B------:R-:W-:Y:S01]  /*71d0*/  ISETP.GT.AND P1, PT, R4, 0x1, PT ;  /* 0x000000010400780c */ /* 0x000fe20003f24270 */
[----:B------:R-:W-:Y:S01]  /*71e0*/  UMOV UR14, 0x0 ;  /* 0x00000000000e7882 */ /* 0x000fe20000000000 */
[----:B------:R-:W-:Y:S01]  /*71f0*/  ISETP.NE.AND P0, PT, R7, 0x5, PT ;  /* 0x000000050700780c */ /* 0x000fe20003f05270 */
[----:B------:R-:W-:Y:S01]  /*7200*/  UMOV UR15, 0x10000000 ;  /* 0x10000000000f7882 */ /* 0x000fe20000000000 */
[----:B------:R-:W-:Y:S01]  /*7210*/  UMOV UR10, UR27 ;  /* 0x0000001b000a7c82 */ /* 0x000fe20008000000 */
[----:B------:R-:W-:Y:S01]  /*7220*/  UMOV UR25, UR9 ;  /* 0x0000000900197c82 */ /* 0x000fe20008000000 */
[----:B------:R-:W-:Y:S01]  /*7230*/  UMOV UR28, UR12 ;  /* 0x0000000c001c7c82 */ /* 0x000fe20008000000 */
[----:B------:R-:W-:Y:S01]  /*7240*/  UIADD3 UR8, UR5, 0x100, URZ ;  /* 0x0000010005087890 */ /* 0x000fe2000fffe03f */
[----:B------:R-:W-:Y:S01]  /*7250*/  SEL R14, RZ, 0x1, P0 ;  /* 0x00000001ff0e7807 */ /* 0x000fe20000000000 */
[----:B------:R-:W-:Y:S01]  /*7260*/  UIADD3 UR24, UR16, 0x14100, URZ ;  /* 0x0001410010187890 */ /* 0x000fe2000fffe03f */
[----:B------:R-:W-:Y:S01]  /*7270*/  VIADD R22, R22, 0x40 ;  /* 0x0000004016167836 */ /* 0x000fe20000000000 */
[----:B------:R-:W-:Y:S01]  /*7280*/  UIADD3 UR16, UR16, 0x16100, URZ ;  /* 0x0001610010107890 */ /* 0x000fe2000fffe03f */
[----:B------:R-:W-:Y:S01]  /*7290*/  LOP3.LUT R5, R5, R14, RZ, 0x3c, !PT ;  /* 0x0000000e05057212 */ /* 0x000fe200078e3cff */
[----:B------:R-:W-:Y:S01]  /*72a0*/  UMOV UR17, UR9 ;  /* 0x0000000900117c82 */ /* 0x000fe20008000000 */
[----:B------:R-:W-:Y:S01]  /*72b0*/  UMOV UR19, UR27 ;  /* 0x0000001b00137c82 */ /* 0x000fe20008000000 */
[----:B------:R-:W-:Y:S01]  /*72c0*/  UMOV UR20, UR12 ;  /* 0x0000000c00147c82 */ /* 0x000fe20008000000 */
[----:B------:R0:W-:Y:S01]  /*72d0*/  UTMALDG.3D.MULTICAST [UR8], [UR6], UR22, desc[UR14] ;  /* 0x00000e08060073b4 */ /* 0x0001e20008011816 */
[----:B------:R-:W-:Y:S01]  /*72e0*/  SEL R7, R7, RZ, P0 ;  /* 0x000000ff07077207 */ /* 0x000fe20000000000 */
[----:B------:R0:W-:Y:S02]  /*72f0*/  UTMALDG.3D [UR24], [UR32], desc[UR14] ;  /* 0x00000e18200075b4 */ /* 0x0001e40008011000 */
[----:B------:R0:W-:Y:S02]  /*7300*/  UTMALDG.3D [UR16], [UR32], desc[UR14] ;  /* 0x00000e10200075b4 */ /* 0x0001e40008011000 */
[----:B0-----:R-:W-:Y:S05]  /*7310*/  @P1 BRA `(.L_x_172) ;  /* 0xfffffffc00241947 */ /* 0x001fea000383ffff */
.L_x_169:
[----:B------:R-:W-:Y:S05]  /*7320*/  BSYNC B1 ;  /* 0x0000000000017941 */ /* 0x000fea0003800000 */
.L_x_168:
[----:B------:R-:W-:Y:S01]  /*7330*/  LOP3.LUT P1, RZ, R10, 0xff, RZ, 0xc0, !PT ;  /* 0x000000ff0aff7812 */ /* 0x000fe2000782c0ff */
[C---:B------:R-:W-:Y:S01]  /*7340*/  IMAD.IADD R7, R11.reuse, 0x1, R8 ;  /* 0x000000010b077824 */ /* 0x040fe200078e0208 */
[----:B------:R-:W-:Y:S01]  /*7350*/  ULDC.64 UR6, c[0x0][0x650] ;  /* 0x0001940000067ab9 */ /* 0x000fe20000000a00 */
[----:B------:R-:W-:Y:S01]  /*7360*/  ISETP.GE.U32.AND P2, PT, R11, 0x5, PT ;  /* 0x000000050b00780c */ /* 0x000fe20003f46070 */
[----:B------:R-:W-:Y:S01]  /*7370*/  BSSY B1, `(.L_x_173) ;  /* 0x000006b000017945 */ /* 0x000fe20003800000 */
[----:B------:R-:W-:Y:S01]  /*7380*/  IMAD.MOV.U32 R21, RZ, RZ, -0x1 ;  /* 0xffffffffff157424 */ /* 0x000fe200078e00ff */
[----:B------:R-:W-:Y:S01]  /*7390*/  ISETP.GT.U32.AND P0, PT, R7, 0x4, PT ;  /* 0x000000040700780c */ /* 0x000fe20003f04070 */
[----:B------:R-:W-:Y:S01]  /*73a0*/  IMAD.MOV.U32 R19, RZ, RZ, -0x1 ;  /* 0xffffffffff137424 */ /* 0x000fe200078e00ff */
[----:B------:R-:W-:Y:S02]  /*73b0*/  PRMT R10, RZ, 0x7610, R10 ;  /* 0x00007610ff0a7816 */ /* 0x000fe4000000000a */
[----:B------:R-:W-:-:S03]  /*73c0*/  ISETP.LT.U32.AND P0, PT, R11, 0x5, P0 ;  /* 0x000000050b00780c */ /* 0x000fc60000701070 */
[----:B------:R-:W0:Y:S01]  /*73d0*/  @P1 S2R R12, SR_CgaCtaId ;  /* 0x00000000000c1919 */ /* 0x000e220000008800 */
[----:B------:R-:W-:-:S04]  /*73e0*/  @P1 MOV R5, 0x400 ;  /* 0x0000040000051802 */ /* 0x000fc80000000f00 */
[----:B0-----:R-:W-:Y:S01]  /*73f0*/  @P1 LEA R6, R12, R5, 0x18 ;  /* 0x000000050c061211 */ /* 0x001fe200078ec0ff */
[----:B------:R-:W-:Y:S01]  /*7400*/  IMAD.WIDE.U32 R4, R7, -0x33333333, RZ ;  /* 0xcccccccd07047825 */ /* 0x000fe200078e00ff */
[----:B------:R-:W-:Y:S02]  /*7410*/  SEL R4, RZ, 0x1, !P0 ;  /* 0x00000001ff047807 */ /* 0x000fe40004000000 */
[----:B------:R0:W-:Y:S01]  /*7420*/  @P1 SYNCS.ARRIVE.TRANS64.A1T0 RZ, [R6+URZ+0x68], RZ ;  /* 0x000068ff06ff19a7 */ /* 0x0001e2000810003f */
[----:B------:R-:W-:Y:S02]  /*7430*/  IADD3 R16, P1, R16, UR36, RZ ;  /* 0x0000002410107c10 */ /* 0x000fe4000ff3e0ff */
[----:B------:R-:W-:Y:S02]  /*7440*/  LOP3.LUT R3, R3, R4, RZ, 0x3c, !PT ;  /* 0x0000000403037212 */ /* 0x000fe400078e3cff */
[----:B------:R-:W-:Y:S02]  /*7450*/  IADD3.X R17, R17, UR42, RZ, P1, !PT ;  /* 0x0000002a11117c10 */ /* 0x000fe40008ffe4ff */
[----:B------:R-:W-:-:S02]  /*7460*/  ISETP.GE.U32.AND P0, PT, R16, UR6, PT ;  /* 0x0000000610007c0c */ /* 0x000fc4000bf06070 */
[----:B0-----:R-:W-:Y:S02]  /*7470*/  SHF.R.U32.HI R6, RZ, 0x2, R5 ;  /* 0x00000002ff067819 */ /* 0x001fe40000011605 */
[----:B------:R-:W-:Y:S02]  /*7480*/  ISETP.GE.U32.AND.EX P0, PT, R17, UR7, PT, P0 ;  /* 0x0000000711007c0c */ /* 0x000fe4000bf06100 */
[----:B------:R-:W-:Y:S01]  /*7490*/  @P2 LOP3.LUT R3, R3, 0x1, R6, 0x78, !PT ;  /* 0x0000000103032812 */ /* 0x000fe200078e7806 */
[----:B------:R-:W-:Y:S01]  /*74a0*/  IMAD R8, R6, -0x5, R7 ;  /* 0xfffffffb06087824 */ /* 0x000fe200078e0207 */
[----:B------:R-:W-:Y:S01]  /*74b0*/  PRMT R4, RZ, 0x7610, R4 ;  /* 0x00007610ff047816 */ /* 0x000fe20000000004 */
[----:B------:R-:W-:-:S08]  /*74c0*/  IMAD.MOV.U32 R6, RZ, RZ, -0x1 ;  /* 0xffffffffff067424 */ /* 0x000fd000078e00ff */
[----:B------:R-:W-:Y:S05]  /*74d0*/  @P0 BRA `(.L_x_174) ;  /* 0x0000000400500947 */ /* 0x000fea0003800000 */
[----:B------:R-:W0:Y:S01]  /*74e0*/  S2R R19, SR_CTAID.X ;  /* 0x0000000000137919 */ /* 0x000e220000002500 */
[----:B------:R-:W-:Y:S01]  /*74f0*/  ULDC.64 UR6, c[0x0][0x628] ;  /* 0x00018a0000067ab9 */ /* 0x000fe20000000a00 */
[----:B------:R-:W1:Y:S01]  /*7500*/  LDC R20, c[0x0][0x144] ;  /* 0x00005100ff147b82 */ /* 0x000e620000000800 */
[----:B------:R-:W-:Y:S01]  /*7510*/  ISETP.NE.U32.AND P0, PT, RZ, UR6, PT ;  /* 0x00000006ff007c0c */ /* 0x000fe2000bf05070 */
[----:B------:R-:W2:Y:S01]  /*7520*/  S2R R14, SR_CTAID.Y ;  /* 0x00000000000e7919 */ /* 0x000ea20000002600 */
[----:B------:R-:W-:Y:S01]  /*7530*/  ULDC UR8, c[0x0][0x630] ;  /* 0x00018c0000087ab9 */ /* 0x000fe20000000800 */
[----:B------:R-:W-:Y:S01]  /*7540*/  ULDC UR9, c[0x0][0x150] ;  /* 0x0000540000097ab9 */ /* 0x000fe20000000800 */
[----:B------:R-:W-:Y:S01]  /*7550*/  ISETP.NE.AND.EX P0, PT, RZ, UR7, PT, P0 ;  /* 0x00000007ff007c0c */ /* 0x000fe2000bf05300 */
[----:B------:R-:W-:Y:S02]  /*7560*/  IMAD.MOV.U32 R4, RZ, RZ, R16 ;  /* 0x000000ffff047224 */ /* 0x000fe400078e0010 */
[----:B------:R-:W-:Y:S01]  /*7570*/  IMAD.MOV.U32 R5, RZ, RZ, R17 ;  /* 0x000000ffff057224 */ /* 0x000fe200078e0011 */
[----:B0-----:R-:W-:-:S09]  /*7580*/  I2FP.F32.U32 R21, R19 ;  /* 0x0000001300157245 */ /* 0x001fd20000201000 */
[----:B------:R-:W-:Y:S05]  /*7590*/  @!P0 BRA `(.L_x_175) ;  /* 0x0000000000288947 */ /* 0x000fea0003800000 */
[----:B------:R-:W-:Y:S02]  /*75a0*/  ULDC UR5, c[0x0][0x634] ;  /* 0x00018d0000057ab9 */ /* 0x000fe40000000800 */
[----:B------:R-:W-:-:S05]  /*75b0*/  IADD3 R5, P0, R16, UR5, RZ ;  /* 0x0000000510057c10 */ /* 0x000fca000ff1e0ff */
[----:B------:R-:W-:-:S04]  /*75c0*/  IMAD.X R15, RZ, RZ, R17, P0 ;  /* 0x000000ffff0f7224 */ /* 0x000fc800000e0611 */
[----:B------:R-:W-:-:S04]  /*75d0*/  IMAD.WIDE.U32 R6, R15, UR6, RZ ;  /* 0x000000060f067c25 */ /* 0x000fc8000f8e00ff */
[----:B------:R-:W-:-:S04]  /*75e0*/  IMAD.WIDE.U32 R6, P0, R5, UR7, R6 ;  /* 0x0000000705067c25 */ /* 0x000fc8000f800006 */
[----:B------:R-:W-:-:S04]  /*75f0*/  IMAD.WIDE.U32 R4, R5, UR6, RZ ;  /* 0x0000000605047c25 */ /* 0x000fc8000f8e00ff */
[----:B------:R-:W-:Y:S01]  /*7600*/  IMAD.MOV.U32 R4, RZ, RZ, R7 ;  /* 0x000000ffff047224 */ /* 0x000fe200078e0007 */
[----:B------:R-:W-:Y:S01]  /*7610*/  IADD3 RZ, P1, R5, R6, RZ ;  /* 0x0000000605ff7210 */ /* 0x000fe20007f3e0ff */
[----:B------:R-:W-:-:S04]  /*7620*/  IMAD.X R5, RZ, RZ, RZ, P0 ;  /* 0x000000ffff057224 */ /* 0x000fc800000e06ff */
[----:B------:R-:W-:-:S08]  /*7630*/  IMAD.WIDE.U32.X R4, R15, UR7, R4, P1 ;  /* 0x000000070f047c25 */ /* 0x000fd000088e0404 */
.L_x_175:
[----:B------:R-:W-:Y:S01]  /*7640*/  FMUL R21, R21, UR9 ;  /* 0x0000000915157c20 */ /* 0x000fe20008400000 */
[--C-:B------:R-:W-:Y:S01]  /*7650*/  SHF.R.U64 R15, R4, UR8, R5.reuse ;  /* 0x00000008040f7c19 */ /* 0x100fe20008001205 */
[----:B------:R-:W-:Y:S01]  /*7660*/  ULDC.64 UR6, c[0x0][0x620] ;  /* 0x0001880000067ab9 */ /* 0x000fe20000000a00 */
[----:B------:R-:W-:Y:S01]  /*7670*/  SHF.R.U32.HI R4, RZ, UR8, R5 ;  /* 0x00000008ff047c19 */ /* 0x000fe20008011605 */
[----:B------:R-:W-:Y:S01]  /*7680*/  ULDC.64 UR8, c[0x0][0x640] ;  /* 0x0001900000087ab9 */ /* 0x000fe20000000a00 */
[----:B------:R-:W-:Y:S01]  /*7690*/  IADD3 R5, P0, RZ, -R15, RZ ;  /* 0x8000000fff057210 */ /* 0x000fe20007f1e0ff */
[----:B------:R-:W0:Y:S01]  /*76a0*/  F2I.U32.TRUNC.NTZ R21, R21 ;  /* 0x0000001500157305 */ /* 0x000e22000020f000 */
[----:B------:R-:W-:-:S03]  /*76b0*/  ULDC UR5, c[0x0][0x618] ;  /* 0x0001860000057ab9 */ /* 0x000fc60000000800 */
[----:B------:R-:W-:Y:S01]  /*76c0*/  IMAD.X R4, RZ, RZ, ~R4, P0 ;  /* 0x000000ffff047224 */ /* 0x000fe200000e0e04 */
[----:B------:R-:W-:-:S03]  /*76d0*/  ISETP.NE.U32.AND P0, PT, RZ, UR8, PT ;  /* 0x00000008ff007c0c */ /* 0x000fc6000bf05070 */
[----:B------:R-:W-:Y:S01]  /*76e0*/  IMAD R4, R4, UR6, RZ ;  /* 0x0000000604047c24 */ /* 0x000fe2000f8e02ff */
[----:B------:R-:W-:-:S03]  /*76f0*/  ISETP.NE.AND.EX P0, PT, RZ, UR9, PT, P0 ;  /* 0x00000009ff007c0c */ /* 0x000fc6000bf05300 */
[C---:B------:R-:W-:Y:S02]  /*7700*/  IMAD R7, R5.reuse, UR7, R4 ;  /* 0x0000000705077c24 */ /* 0x040fe4000f8e0204 */
[----:B------:R-:W-:Y:S01]  /*7710*/  IMAD.WIDE.U32 R4, R5, UR6, R16 ;  /* 0x0000000605047c25 */ /* 0x000fe2000f8e0010 */
[----:B------:R-:W-:-:S03]  /*7720*/  ULDC UR6, c[0x0][0x154] ;  /* 0x0000550000067ab9 */ /* 0x000fc60000000800 */
[----:B0-----:R-:W-:Y:S02]  /*7730*/  IMAD.MOV R6, RZ, RZ, -R21 ;  /* 0x000000ffff067224 */ /* 0x001fe400078e0a15 */
[----:B------:R-:W0:Y:S01]  /*7740*/  LDC R21, c[0x0][0x148] ;  /* 0x00005200ff157b82 */ /* 0x000e220000000800 */
[----:B------:R-:W-:Y:S02]  /*7750*/  IMAD.IADD R5, R5, 0x1, R7 ;  /* 0x0000000105057824 */ /* 0x000fe400078e0207 */
[----:B-1----:R-:W-:Y:S01]  /*7760*/  IMAD R19, R20, R6, R19 ;  /* 0x0000000614137224 */ /* 0x002fe200078e0213 */
[----:B--2---:R-:W-:Y:S02]  /*7770*/  I2FP.F32.U32 R6, R14 ;  /* 0x0000000e00067245 */ /* 0x004fe40000201000 */
[--C-:B------:R-:W-:Y:S02]  /*7780*/  SHF.R.U64 R20, R4, UR5, R5.reuse ;  /* 0x0000000504147c19 */ /* 0x100fe40008001205 */
[----:B------:R-:W-:Y:S01]  /*7790*/  SHF.R.U32.HI R5, RZ, UR5, R5 ;  /* 0x00000005ff057c19 */ /* 0x000fe20008011605 */
[----:B------:R-:W-:Y:S01]  /*77a0*/  FMUL R6, R6, UR6 ;  /* 0x0000000606067c20 */ /* 0x000fe20008400000 */
[----:B------:R-:W-:-:S02]  /*77b0*/  ULDC UR5, c[0x0][0x608] ;  /* 0x0001820000057ab9 */ /* 0x000fc40000000800 */
[--C-:B------:R-:W-:Y:S01]  /*77c0*/  SHF.R.U64 R23, R20, UR5, R5.reuse ;  /* 0x0000000514177c19 */ /* 0x100fe20008001205 */
[----:B------:R1:W2:Y:S01]  /*77d0*/  F2I.U32.TRUNC.NTZ R24, R6 ;  /* 0x0000000600187305 */ /* 0x0002a2000020f000 */
[----:B------:R-:W-:Y:S01]  /*77e0*/  SHF.R.U32.HI R4, RZ, UR5, R5 ;  /* 0x00000005ff047c19 */ /* 0x000fe20008011605 */
[----:B------:R-:W-:-:S03]  /*77f0*/  ULDC UR5, c[0x0][0x658] ;  /* 0x0001960000057ab9 */ /* 0x000fc60000000800 */
[--C-:B------:R-:W-:Y:S02]  /*7800*/  SHF.R.U64 R22, R23, UR5, R4.reuse ;  /* 0x0000000517167c19 */ /* 0x100fe40008001204 */
[----:B------:R-:W-:-:S03]  /*7810*/  SHF.R.U32.HI R25, RZ, UR5, R4 ;  /* 0x00000005ff197c19 */ /* 0x000fc60008011604 */
[----:B------:R-:W-:Y:S02]  /*7820*/  IMAD.MOV.U32 R4, RZ, RZ, R22 ;  /* 0x000000ffff047224 */ /* 0x000fe400078e0016 */
[----:B------:R-:W-:Y:S01]  /*7830*/  IMAD.MOV.U32 R5, RZ, RZ, R25 ;  /* 0x000000ffff057224 */ /* 0x000fe200078e0019 */
[----:B-1----:R-:W-:Y:S06]  /*7840*/  @!P0 BRA `(.L_x_176) ;  /* 0x0000000000288947 */ /* 0x002fec0003800000 */
        /* <DEDUP_REMOVED lines=10> */
.L_x_176:
[----:B------:R-:W-:Y:S01]  /*78f0*/  ISETP.NE.AND P0, PT, R2, 0x1, PT ;  /* 0x000000010200780c */ /* 0x000fe20003f05270 */
[----:B------:R-:W-:Y:S01]  /*7900*/  ULDC UR5, c[0x0][0x648] ;  /* 0x0001920000057ab9 */ /* 0x000fe20000000800 */
[----:B------:R-:W-:Y:S01]  /*7910*/  LOP3.LUT R23, R23, UR13, RZ, 0xc0, !PT ;  /* 0x0000000d17177c12 */ /* 0x000fe2000f8ec0ff */
[----:B--2---:R-:W-:Y:S01]  /*7920*/  IMAD.MOV R24, RZ, RZ, -R24 ;  /* 0x000000ffff187224 */ /* 0x004fe200078e0a18 */
[----:B------:R-:W-:Y:S01]  /*7930*/  SHF.R.U64 R4, R4, UR5, R5 ;  /* 0x0000000504047c19 */ /* 0x000fe20008001205 */
[----:B------:R-:W-:Y:S01]  /*7940*/  ULDC UR5, c[0x0][0x638] ;  /* 0x00018e0000057ab9 */ /* 0x000fe20000000800 */
[----:B------:R-:W-:Y:S01]  /*7950*/  LOP3.LUT R7, R20, UR4, RZ, 0xc0, !PT ;  /* 0x0000000414077c12 */ /* 0x000fe2000f8ec0ff */
[----:B------:R-:W-:Y:S01]  /*7960*/  ULDC UR6, c[0x0][0x610] ;  /* 0x0001840000067ab9 */ /* 0x000fe20000000800 */
[----:B------:R-:W-:Y:S02]  /*7970*/  IMAD.MOV.U32 R6, RZ, RZ, R15 ;  /* 0x000000ffff067224 */ /* 0x000fe400078e000f */
[----:B------:R-:W-:-:S02]  /*7980*/  IMAD.MOV R5, RZ, RZ, -R4 ;  /* 0x000000ffff057224 */ /* 0x000fc400078e0a04 */
[----:B------:R-:W-:Y:S02]  /*7990*/  IMAD R4, R4, UR21, R23 ;  /* 0x0000001504047c24 */ /* 0x000fe4000f8e0217 */
[----:B0-----:R-:W-:Y:S02]  /*79a0*/  @P0 IMAD R19, R21, R24, R14 ;  /* 0x0000001815130224 */ /* 0x001fe400078e020e */
[----:B------:R-:W-:Y:S01]  /*79b0*/  IMAD R22, R5, UR5, R22 ;  /* 0x0000000505167c24 */ /* 0x000fe2000f8e0216 */
[----:B------:R-:W-:Y:S01]  /*79c0*/  ULDC UR5, c[0x0][0x600] ;  /* 0x0001800000057ab9 */ /* 0x000fe20000000800 */
[----:B------:R-:W-:Y:S02]  /*79d0*/  IMAD R21, R4, UR6, R19 ;  /* 0x0000000604157c24 */ /* 0x000fe4000f8e0213 */
[----:B------:R-:W-:Y:S02]  /*79e0*/  IMAD R22, R22, UR5, R7 ;  /* 0x0000000516167c24 */ /* 0x000fe4000f8e0207 */
[----:B------:R-:W-:-:S03]  /*79f0*/  IMAD.MOV.U32 R4, RZ, RZ, 0x1 ;  /* 0x00000001ff047424 */ /* 0x000fc600078e00ff */
[----:B------:R-:W-:Y:S02]  /*7a00*/  SEL R19, R22, R21, !P0 ;  /* 0x0000001516137207 */ /* 0x000fe40004000000 */
[----:B------:R-:W-:-:S07]  /*7a10*/  SEL R21, R21, R22, !P0 ;  /* 0x0000001615157207 */ /* 0x000fce0004000000 */
.L_x_174:
[----:B------:R-:W-:Y:S05]  /*7a20*/  BSYNC B1 ;  /* 0x0000000000017941 */ /* 0x000fea0003800000 */
.L_x_173:
[----:B------:R-:W-:-:S13]  /*7a30*/  LOP3.LUT P0, RZ, R4, 0xff, RZ, 0xc0, !PT ;  /* 0x000000ff04ff7812 */ /* 0x000fda000780c0ff */
[----:B------:R-:W-:Y:S05]  /*7a40*/  @P0 BRA `(.L_x_177) ;  /* 0xfffffff400180947 */ /* 0x000fea000383ffff */
[----:B------:R-:W-:Y:S05]  /*7a50*/  BSYNC B0 ;  /* 0x0000000000007941 */ /* 0x000fea0003800000 */
.L_x_166:
[----:B------:R-:W-:-:S03]  /*7a60*/  UMOV UR5, 0xffffffff ;  /* 0xffffffff00057882 */ /* 0x000fc60000000000 */
[----:B------:R-:W-:Y:S05]  /*7a70*/  BRA.DIV UR5, `(.L_x_178) ;  /* 0x0000000605387947 */ /* 0x000fea000b800000 */
[----:B------:R-:W-:-:S13]  /*7a80*/  ELECT P6, URZ, PT ;  /* 0x00000000003f782f */ /* 0x000fda00038c0000 */
.L_x_193:
[----:B------:R-:W-:Y:S04]  /*7a90*/  BSSY B0, `(.L_x_179) ;  /* 0x0000034000007945 */ /* 0x000fe80003800000 */
[----:B------:R-:W-:Y:S05]  /*7aa0*/  @!P6 BRA `(.L_x_180) ;  /* 0x0000000000c8e947 */ /* 0x000fea0003800000 */
[----:B------:R-:W-:-:S04]  /*7ab0*/  LOP3.LUT R18, R18, 0x2, RZ, 0xfc, !PT ;  /* 0x0000000212127812 */ /* 0x000fc800078efcff */
[----:B------:R-:W-:-:S13]  /*7ac0*/  ISETP.NE.AND P0, PT, R18, 0x3, PT ;  /* 0x000000031200780c */ /* 0x000fda0003f05270 */
[----:B------:R-:W-:Y:S05]  /*7ad0*/  @!P0 BRA `(.L_x_181) ;  /* 0x0000000000048947 */ /* 0x000fea0003800000 */
[----:B------:R-:W-:Y:S01]  /*7ae0*/  BPT.TRAP 0x1 ;  /* 0x000000040000795c */ /* 0x000fe20000300000 */
.L_x_181:
[----:B------:R-:W0:Y:S01]  /*7af0*/  S2R R5, SR_CgaCtaId ;  /* 0x0000000000057919 */ /* 0x000e220000008800 */
[----:B------:R-:W-:Y:S02]  /*7b00*/  MOV R0, 0x400 ;  /* 0x0000040000007802 */ /* 0x000fe40000000f00 */
[----:B------:R-:W-:Y:S02]  /*7b10*/  SHF.L.U32 R2, R3, 0x1f, RZ ;  /* 0x0000001f03027819 */ /* 0x000fe400000006ff */
[----:B0-----:R-:W-:-:S05]  /*7b20*/  LEA R5, R5, R0, 0x18 ;  /* 0x0000000005057211 */ /* 0x001fca00078ec0ff */
[----:B------:R-:W-:-:S04]  /*7b30*/  VIADD R5, R5, 0x28 ;  /* 0x0000002805057836 */ /* 0x000fc80000000000 */
[C---:B------:R-:W-:Y:S02]  /*7b40*/  IMAD R7, R8.reuse, 0x8, R5 ;  /* 0x0000000808077824 */ /* 0x040fe400078e0205 */
[----:B------:R-:W-:Y:S02]  /*7b50*/  VIADD R8, R8, 0x1 ;  /* 0x0000000108087836 */ /* 0x000fe40000000000 */
[----:B------:R-:W0:Y:S03]  /*7b60*/  SYNCS.PHASECHK.TRANS64.TRYWAIT P0, [R7+URZ], R2 ;  /* 0x00000002070075a7 */ /* 0x000e26000800017f */
[----:B------:R-:W-:-:S04]  /*7b70*/  ISETP.NE.AND P1, PT, R8, 0x5, PT ;  /* 0x000000050800780c */ /* 0x000fc80003f25270 */
[----:B------:R-:W-:Y:S02]  /*7b80*/  SEL R0, RZ, 0x1, P1 ;  /* 0x00000001ff007807 */ /* 0x000fe40000800000 */
[----:B------:R-:W-:Y:S02]  /*7b90*/  SEL R8, R8, RZ, P1 ;  /* 0x000000ff08087207 */ /* 0x000fe40000800000 */
[----:B------:R-:W-:-:S03]  /*7ba0*/  LOP3.LUT R9, R3, R0, RZ, 0x3c, !PT ;  /* 0x0000000003097212 */ /* 0x000fc600078e3cff */
[----:B------:R-:W-:Y:S01]  /*7bb0*/  IMAD R6, R8, 0x8, R5 ;  /* 0x0000000808067824 */ /* 0x000fe200078e0205 */
[----:B------:R-:W-:Y:S01]  /*7bc0*/  SHF.L.U32 R3, R9, 0x1f, RZ ;  /* 0x0000001f09037819 */ /* 0x000fe200000006ff */
[----:B0-----:R-:W-:Y:S06]  /*7bd0*/  @!P0 BRA `(.L_x_182) ;  /* 0x0000000400008947 */ /* 0x001fec0003800000 */
.L_x_194:
[----:B------:R-:W1:Y:S01]  /*7be0*/  SYNCS.PHASECHK.TRANS64.TRYWAIT P0, [R6+URZ], R3 ;  /* 0x00000003060075a7 */ /* 0x000e62000800017f */
[----:B------:R-:W-:-:S05]  /*7bf0*/  VIADD R0, R8, 0x1 ;  /* 0x0000000108007836 */ /* 0x000fca0000000000 */
[----:B------:R-:W-:-:S04]  /*7c00*/  ISETP.NE.AND P1, PT, R0, 0x5, PT ;  /* 0x000000050000780c */ /* 0x000fc80003f25270 */
[----:B0-----:R-:W-:Y:S02]  /*7c10*/  SEL R2, RZ, 0x1, P1 ;  /* 0x00000001ff027807 */ /* 0x001fe40000800000 */
[----:B------:R-:W-:Y:S02]  /*7c20*/  SEL R0, R0, RZ, P1 ;  /* 0x000000ff00007207 */ /* 0x000fe40000800000 */
[----:B------:R-:W-:-:S03]  /*7c30*/  LOP3.LUT R9, R9, R2, RZ, 0x3c, !PT ;  /* 0x0000000209097212 */ /* 0x000fc600078e3cff */
[----:B------:R-:W-:Y:S01]  /*7c40*/  IMAD R7, R0, 0x8, R5 ;  /* 0x0000000800077824 */ /* 0x000fe200078e0205 */
[----:B------:R-:W-:Y:S01]  /*7c50*/  SHF.L.U32 R4, R9, 0x1f, RZ ;  /* 0x0000001f09047819 */ /* 0x000fe200000006ff */
[----:B-1----:R-:W-:Y:S06]  /*7c60*/  @!P0 BRA `(.L_x_183) ;  /* 0x0000000000f08947 */ /* 0x002fec0003800000 */
.L_x_195:
[----:B------:R-:W1:Y:S01]  /*7c70*/  SYNCS.PHASECHK.TRANS64.TRYWAIT P0, [R7+URZ], R4 ;  /* 0x00000004070075a7 */ /* 0x000e62000800017f */
[----:B------:R-:W-:-:S05]  /*7c80*/  VIADD R0, R0, 0x1 ;  /* 0x0000000100007836 */ /* 0x000fca0000000000 */
[----:B------:R-:W-:-:S04]  /*7c90*/  ISETP.NE.AND P1, PT, R0, 0x5, PT ;  /* 0x000000050000780c */ /* 0x000fc80003f25270 */
[----:B------:R-:W-:Y:S02]  /*7ca0*/  SEL R2, RZ, 0x1, P1 ;  /* 0x00000001ff027807 */ /* 0x000fe40000800000 */
[----:B------:R-:W-:Y:S02]  /*7cb0*/  SEL R0, R0, RZ, P1 ;  /* 0x000000ff00007207 */ /* 0x000fe40000800000 */
[----:B------:R-:W-:-:S03]  /*7cc0*/  LOP3.LUT R9, R9, R2, RZ, 0x3c, !PT ;  /* 0x0000000209097212 */ /* 0x000fc600078e3cff */
[----:B0-----:R-:W-:Y:S01]  /*7cd0*/  IMAD R6, R0, 0x8, R5 ;  /* 0x0000000800067824 */ /* 0x001fe200078e0205 */
[----:B------:R-:W-:Y:S01]  /*7ce0*/  SHF.L.U32 R3, R9, 0x1f, RZ ;  /* 0x0000001f09037819 */ /* 0x000fe200000006ff */
[----:B-1----:R-:W-:Y:S06]  /*7cf0*/  @!P0 BRA `(.L_x_184) ;  /* 0x0000000000e08947 */ /* 0x002fec0003800000 */
.L_x_196:
[----:B------:R-:W1:Y:S01]  /*7d00*/  SYNCS.PHASECHK.TRANS64.TRYWAIT P0, [R6+URZ], R3 ;  /* 0x00000003060075a7 */ /* 0x000e62000800017f */
[----:B------:R-:W-:-:S05]  /*7d10*/  VIADD R0, R0, 0x1 ;  /* 0x0000000100007836 */ /* 0x000fca0000000000 */
[----:B------:R-:W-:-:S04]  /*7d20*/  ISETP.NE.AND P1, PT, R0, 0x5, PT ;  /* 0x000000050000780c */ /* 0x000fc80003f25270 */
[----:B------:R-:W-:Y:S02]  /*7d30*/  SEL R2, RZ, 0x1, P1 ;  /* 0x00000001ff027807 */ /* 0x000fe40000800000 */
[----:B------:R-:W-:Y:S02]  /*7d40*/  SEL R0, R0, RZ, P1 ;  /* 0x000000ff00007207 */ /* 0x000fe40000800000 */
[----:B------:R-:W-:Y:S01]  /*7d50*/  LOP3.LUT R2, R9, R2, RZ, 0x3c, !PT ;  /* 0x0000000209027212 */ /* 0x000fe200078e3cff */
[----:B-1----:R-:W-:Y:S06]  /*7d60*/  @!P0 BRA `(.L_x_185) ;  /* 0x0000000000d88947 */ /* 0x002fec0003800000 */
.L_x_197:
[----:B------:R-:W-:Y:S01]  /*7d70*/  IMAD R5, R0, 0x8, R5 ;  /* 0x0000000800057824 */ /* 0x000fe200078e0205 */
[----:B------:R-:W-:-:S07]  /*7d80*/  SHF.L.U32 R0, R2, 0x1f, RZ ;  /* 0x0000001f02007819 */ /* 0x000fce00000006ff */
.L_x_186:
[----:B--2---:R2:W3:Y:S02]  /*7d90*/  SYNCS.PHASECHK.TRANS64.TRYWAIT P0, [R5+URZ], R0 ;  /* 0x00000000050075a7 */ /* 0x0044e4000800017f */
[----:B---3--:R-:W-:Y:S05]  /*7da0*/  @!P0 NANOSLEEP.SYNCS 0x989680 ;  /* 0x009896800000895d */ /* 0x008fea0003900000 */
[----:B------:R-:W3:Y:S02]  /*7db0*/  @!P0 SYNCS.PHASECHK.TRANS64 P0, [R5+URZ], R0 ;  /* 0x00000000050085a7 */ /* 0x000ee4000800007f */
[----:B---3--:R-:W-:Y:S05]  /*7dc0*/  @!P0 BRA `(.L_x_186) ;  /* 0xfffffffc00f08947 */ /* 0x008fea000383ffff */
.L_x_180:
[----:B------:R-:W-:Y:S05]  /*7dd0*/  BSYNC B0 ;  /* 0x0000000000007941 */ /* 0x000fea0003800000 */
.L_x_179:
[----:B------:R-:W-:Y:S05]  /*7de0*/  EXIT ;  /* 0x000000000000794d */ /* 0x000fea0003800000 */
.L_x_21:
[----:B-1----:R1:W2:Y:S02]  /*7df0*/  SYNCS.PHASECHK.TRANS64.TRYWAIT P1, [R3+URZ], R0 ;  /* 0x00000000030075a7 */ /* 0x0022a4000802017f */
[----:B--2---:R-:W-:Y:S05]  /*7e00*/  @!P1 NANOSLEEP.SYNCS 0x989680 ;  /* 0x009896800000995d */ /* 0x004fea0003900000 */
[----:B------:R-:W2:Y:S02]  /*7e10*/  @!P1 SYNCS.PHASECHK.TRANS64 P1, [R3+URZ], R0 ;  /* 0x00000000030095a7 */ /* 0x000ea4000802007f */
[----:B--2---:R-:W-:Y:S05]  /*7e20*/  @!P1 BRA `(.L_x_21) ;  /* 0xfffffffc00f09947 */ /* 0x004fea000383ffff */
[----:B------:R-:W-:Y:S05]  /*7e30*/  BRA `(.L_x_20) ;  /* 0xffffff9800487947 */ /* 0x000fea000383ffff */
.L_x_26:
[----:B-1----:R1:W2:Y:S02]  /*7e40*/  SYNCS.PHASECHK.TRANS64.TRYWAIT P1, [R5+URZ], R4 ;  /* 0x00000004050075a7 */ /* 0x0022a4000802017f */
[----:B--2---:R-:W-:Y:S05]  /*7e50*/  @!P1 NANOSLEEP.SYNCS 0x989680 ;  /* 0x009896800000995d */ /* 0x004fea0003900000 */
[----:B------:R-:W2:Y:S02]  /*7e60*/  @!P1 SYNCS.PHASECHK.TRANS64 P1, [R5+URZ], R4 ;  /* 0x00000004050095a7 */ /* 0x000ea4000802007f */
[----:B--2---:R-:W-:Y:S05]  /*7e70*/  @!P1 BRA `(.L_x_26) ;  /* 0xfffffffc00f09947 */ /* 0x004fea000383ffff */
[----:B------:R-:W-:Y:S05]  /*7e80*/  BRA `(.L_x_25) ;  /* 0xffffff9c00247947 */ /* 0x000fea000383ffff */
.L_x_167:
[----:B------:R-:W-:Y:S01]  /*7e90*/  BSSY B1, `(.L_x_187) ;  /* 0x0000006000017945 */ /* 0x000fe20003800000 */
[----:B------:R-:W-:-:S07]  /*7ea0*/  IMAD.MOV.U32 R15, RZ, RZ, -0x1 ;  /* 0xffffffffff0f7424 */ /* 0x000fce00078e00ff */
[----:B------:R-:W-:Y:S05]  /*7eb0*/  WARPSYNC.COLLECTIVE R15, `(.L_x_188) ;  /* 0x000000000f0c7348 */ /* 0x000fea0003c00000 */
[----:B------:R-:W-:Y:S02]  /*7ec0*/  ELECT P6, UR62, PT ;  /* 0x00000000003e782f */ /* 0x000fe400038c0000 */
[----:B------:R-:W-:Y:S01]  /*7ed0*/  MOV R14, UR62 ;  /* 0x0000003e000e7c02 */ /* 0x000fe20008000f00 */
[----:B------:R-:W-:Y:S10]  /*7ee0*/  ENDCOLLECTIVE ;  /* 0x000000000000791b */ /* 0x000ff40003800000 */
.L_x_188:
[----:B------:R-:W-:Y:S05]  /*7ef0*/  BSYNC B1 ;  /* 0x0000000000017941 */ /* 0x000fea0003800000 */
.L_x_187:
[----:B------:R-:W-:Y:S05]  /*7f00*/  BRA `(.L_x_189) ;  /* 0xffffffec00f47947 */ /* 0x000fea000383ffff */
.L_x_170:
[----:B-1----:R1:W2:Y:S02]  /*7f10*/  SYNCS.PHASECHK.TRANS64.TRYWAIT P0, [R23+URZ+0x28], R14 ;  /* 0x0000280e170075a7 */ /* 0x0022a4000800017f */
[----:B--2---:R-:W-:Y:S05]  /*7f20*/  @!P0 NANOSLEEP.SYNCS 0x989680 ;  /* 0x009896800000895d */ /* 0x004fea0003900000 */
[----:B------:R-:W2:Y:S02]  /*7f30*/  @!P0 SYNCS.PHASECHK.TRANS64 P0, [R23+URZ+0x28], R14 ;  /* 0x0000280e170085a7 */ /* 0x000ea4000800007f */
[----:B--2---:R-:W-:Y:S05]  /*7f40*/  @!P0 BRA `(.L_x_170) ;  /* 0xfffffffc00f08947 */ /* 0x004fea000383ffff */
[----:B------:R-:W-:Y:S05]  /*7f50*/  BRA `(.L_x_190) ;  /* 0xfffffff0003c7947 */ /* 0x000fea000383ffff */
.L_x_178:
[----:B------:R-:W-:Y:S01]  /*7f60*/  BSSY B0, `(.L_x_191) ;  /* 0x0000006000007945 */ /* 0x000fe20003800000 */
[----:B------:R-:W-:-:S07]  /*7f70*/  IMAD.MOV.U32 R15, RZ, RZ, -0x1 ;  /* 0xffffffffff0f7424 */ /* 0x000fce00078e00ff */
[----:B------:R-:W-:Y:S05]  /*7f80*/  WARPSYNC.COLLECTIVE R15, `(.L_x_192) ;  /* 0x000000000f0c7348 */ /* 0x000fea0003c00000 */
[----:B------:R-:W-:Y:S02]  /*7f90*/  ELECT P6, UR62, PT ;  /* 0x00000000003e782f */ /* 0x000fe400038c0000 */
[----:B------:R-:W-:Y:S01]  /*7fa0*/  MOV R14, UR62 ;  /* 0x0000003e000e7c02 */ /* 0x000fe20008000f00 */
[----:B------:R-:W-:Y:S10]  /*7fb0*/  ENDCOLLECTIVE ;  /* 0x000000000000791b */ /* 0x000ff40003800000 */
.L_x_192:
[----:B------:R-:W-:Y:S05]  /*7fc0*/  BSYNC B0 ;  /* 0x0000000000007941 */ /* 0x000fea0003800000 */
.L_x_191:
[----:B------:R-:W-:Y:S05]  /*7fd0*/  BRA `(.L_x_193) ;  /* 0xfffffff800ac7947 */ /* 0x000fea000383ffff */
.L_x_182:
[----:B0-----:R0:W1:Y:S02]  /*7fe0*/  SYNCS.PHASECHK.TRANS64.TRYWAIT P0, [R7+URZ], R2 ;  /* 0x00000002070075a7 */ /* 0x001064000800017f */
[----:B-1----:R-:W-:Y:S05]  /*7ff0*/  @!P0 NANOSLEEP.SYNCS 0x989680 ;  /* 0x009896800000895d */ /* 0x002fea0003900000 */
[----:B------:R-:W1:Y:S02]  /*8000*/  @!P0 SYNCS.PHASECHK.TRANS64 P0, [R7+URZ], R2 ;  /* 0x00000002070085a7 */ /* 0x000e64000800007f */
[----:B-1----:R-:W-:Y:S05]  /*8010*/  @!P0 BRA `(.L_x_182) ;  /* 0xfffffffc00f08947 */ /* 0x002fea000383ffff */
[----:B------:R-:W-:Y:S05]  /*8020*/  BRA `(.L_x_194) ;  /* 0xfffffff800ec7947 */ /* 0x000fea000383ffff */
.L_x_183:
[----:B0-----:R0:W1:Y:S02]  /*8030*/  SYNCS.PHASECHK.TRANS64.TRYWAIT P0, [R6+URZ], R3 ;  /* 0x00000003060075a7 */ /* 0x001064000800017f */
[----:B-1----:R-:W-:Y:S05]  /*8040*/  @!P0 NANOSLEEP.SYNCS 0x989680 ;  /* 0x009896800000895d */ /* 0x002fea0003900000 */
[----:B------:R-:W1:Y:S02]  /*8050*/  @!P0 SYNCS.PHASECHK.TRANS64 P0, [R6+URZ], R3 ;  /* 0x00000003060085a7 */ /* 0x000e64000800007f */
[----:B-1----:R-:W-:Y:S05]  /*8060*/  @!P0 BRA `(.L_x_183) ;  /* 0xfffffffc00f08947 */ /* 0x002fea000383ffff */
[----:B------:R-:W-:Y:S05]  /*8070*/  BRA `(.L_x_195) ;  /* 0xfffffff800fc7947 */ /* 0x000fea000383ffff */
.L_x_184:
[----:B0-----:R0:W1:Y:S02]  /*8080*/  SYNCS.PHASECHK.TRANS64.TRYWAIT P0, [R7+URZ], R4 ;  /* 0x00000004070075a7 */ /* 0x001064000800017f */
[----:B-1----:R-:W-:Y:S05]  /*8090*/  @!P0 NANOSLEEP.SYNCS 0x989680 ;  /* 0x009896800000895d */ /* 0x002fea0003900000 */
[----:B------:R-:W1:Y:S02]  /*80a0*/  @!P0 SYNCS.PHASECHK.TRANS64 P0, [R7+URZ], R4 ;  /* 0x00000004070085a7 */ /* 0x000e64000800007f */
[----:B-1----:R-:W-:Y:S05]  /*80b0*/  @!P0 BRA `(.L_x_184) ;  /* 0xfffffffc00f08947 */ /* 0x002fea000383ffff */
[----:B------:R-:W-:Y:S05]  /*80c0*/  BRA `(.L_x_196) ;  /* 0xfffffffc000c7947 */ /* 0x000fea000383ffff */
.L_x_185:
[----:B-1----:R1:W2:Y:S02]  /*80d0*/  SYNCS.PHASECHK.TRANS64.TRYWAIT P0, [R6+URZ], R3 ;  /* 0x00000003060075a7 */ /* 0x0022a4000800017f */
[----:B--2---:R-:W-:Y:S05]  /*80e0*/  @!P0 NANOSLEEP.SYNCS 0x989680 ;  /* 0x009896800000895d */ /* 0x004fea0003900000 */
[----:B------:R-:W2:Y:S02]  /*80f0*/  @!P0 SYNCS.PHASECHK.TRANS64 P0, [R6+URZ], R3 ;  /* 0x00000003060085a7 */ /* 0x000ea4000800007f */
[----:B--2---:R-:W-:Y:S05]  /*8100*/  @!P0 BRA `(.L_x_185) ;  /* 0xfffffffc00f08947 */ /* 0x004fea000383ffff */
[----:B------:R-:W-:Y:S05]  /*8110*/  BRA `(.L_x_197) ;  /* 0xfffffffc00147947 */ /* 0x000fea000383ffff */
.L_x_198:
[----:B------:R-:W-:-:S00]  /*8120*/  BRA `(.L_x_198) ;  /* 0xfffffffc00fc7947 */ /* 0x000fc0000383ffff */
[----:B------:R-:W-:-:S00]  /*8130*/  NOP ;  /* 0x0000000000007918 */ /* 0x000fc00000000000 */
        /* <DEDUP_REMOVED lines=12> */
.L_x_199:


//--------------------- .nv.global.init           --------------------------
	.section	.nv.global.init,"aw",@progbits
.nv.global.init:
	.type		$str$22,@object
	.size		$str$22,($str$23 - $str$22)
$str$22:
        /*0000*/ 	.byte	0x6b, 0x5f, 0x74, 0x69, 0x6c, 0x65, 0x5f, 0x63, 0x6f, 0x75, 0x6e, 0x74, 0x20, 0x3e, 0x3d, 0x20
        /*0010*/ 	.byte	0x31, 0x00
	.type		$str$23,@object
	.size		$str$23,(__unnamed_1 - $str$23)
$str$23:
        /*0012*/ 	.byte	0x2f, 0x74, 0x6d, 0x70, 0x2f, 0x63, 0x75, 0x74, 0x6c, 0x61, 0x73, 0x73, 0x5f, 0x73, 0x77, 0x65
        /*0022*/ 	.byte	0x65, 0x70, 0x5f, 0x73, 0x72, 0x63, 0x2f, 0x69, 0x6e, 0x63, 0x6c, 0x75, 0x64, 0x65, 0x2f, 0x63
        /*0032*/ 	.byte	0x75, 0x74, 0x6c, 0x61, 0x73, 0x73, 0x2f, 0x67, 0x65, 0x6d, 0x6d, 0x2f, 0x63, 0x6f, 0x6c, 0x6c
        /*0042*/ 	.byte	0x65, 0x63, 0x74, 0x69, 0x76, 0x65, 0x2f, 0x73, 0x6d, 0x39, 0x30, 0x5f, 0x6d, 0x6d, 0x61, 0x5f
        /*0052*/ 	.byte	0x74, 0x6d, 0x61, 0x5f, 0x67, 0x6d, 0x6d, 0x61, 0x5f, 0x73, 0x73, 0x5f, 0x77, 0x61, 0x72, 0x70
        /*0062*/ 	.byte	0x73, 0x70, 0x65, 0x63, 0x69, 0x61, 0x6c, 0x69, 0x7a, 0x65, 0x64, 0x2e, 0x68, 0x70, 0x70, 0x00
	.type		__unnamed_1,@object
	.size		__unnamed_1,(.L_0 - __unnamed_1)
__unnamed_1:
        /*0072*/ 	.byte	0x76, 0x6f, 0x69, 0x64, 0x20, 0x63, 0x75, 0x74, 0x6c, 0x61, 0x73, 0x73, 0x3a, 0x3a, 0x67, 0x65
        /* <DEDUP_REMOVED lines=180> */
        /*0bc2*/ 	.byte	0x74, 0x69, 0x74, 0x79, 0x5d, 0x00
.L_0:


//--------------------- .nv.shared._ZN7cutlass13device_kernelINS_4gemm6kernel13GemmUniversalIN4cute5tupleIJiiiiEEENS1_10collective13CollectiveMmaINS1_34MainloopSm90TmaGmmaWarpSpecializedILi5ENS5_IJNS4_1CILi1EEENSA_ILi2EEESB_EEENS1_35KernelTmaWarpSpecializedCooperativeEEENS5_IJNSA_ILi128EEESG_NSA_ILi64EEEEEENS_6half_tENS5_IJlSB_lEEESJ_NS5_IJSB_llEEENS4_8TiledMMAINS4_8MMA_AtomIJNS4_4SM904GMMA26MMA_64x128x16_F32F16F16_SSILNSP_5MajorE0ELSR_1ELNSP_7ScaleInE1ELSS_1EEEEEENS4_6LayoutINS5_IJSC_SB_SB_EEENS5_IJSB_NSA_ILi0EEESX_EEEEENS5_IJNS4_10UnderscoreES10_S10_EEEEENS4_23SM90_TMA_LOAD_MULTICASTENS4_14ComposedLayoutINS4_7SwizzleILi3ELi4ELi3EEENS4_18smem_ptr_flag_bitsILi16EEENSV_INS5_IJNSA_ILi8EEESH_EEENS5_IJSH_SB_EEEEEEEvNS4_8identityENS4_13SM90_TMA_LOADENS14_IS16_S18_NSV_INS5_IJSH_S19_EEENS5_IJSB_SH_EEEEEEEvS1E_EENS_8epilogue10collective6detail29Sm90TmaWarpSpecializedAdapterINS1M_15DefaultEpilogueISJ_SK_SK_NS1L_6thread17LinearCombinationISJ_Li1EffLNS1Q_9ScaleType4KindE0ELNS_15FloatRoundStyleE2ESJ_EENS1_15EpilogueDefaultEEEEEvvEEEEvNT_6ParamsE --------------------------
	.section	.nv.shared._ZN7cutlass13device_kernelINS_4gemm6kernel13GemmUniversalIN4cute5tupleIJiiiiEEENS1_10collective13CollectiveMmaINS1_34MainloopSm90TmaGmmaWarpSpecializedILi5ENS5_IJNS4_1CILi1EEENSA_ILi2EEESB_EEENS1_35KernelTmaWarpSpecializedCooperativeEEENS5_IJNSA_ILi128EEESG_NSA_ILi64EEEEEENS_6half_tENS5_IJlSB_lEEESJ_NS5_IJSB_llEEENS4_8TiledMMAINS4_8MMA_AtomIJNS4_4SM904GMMA26MMA_64x128x16_F32F16F16_SSILNSP_5MajorE0ELSR_1ELNSP_7ScaleInE1ELSS_1EEEEEENS4_6LayoutINS5_IJSC_SB_SB_EEENS5_IJSB_NSA_ILi0EEESX_EEEEENS5_IJNS4_10UnderscoreES10_S10_EEEEENS4_23SM90_TMA_LOAD_MULTICASTENS4_14ComposedLayoutINS4_7SwizzleILi3ELi4ELi3EEENS4_18smem_ptr_flag_bitsILi16EEENSV_INS5_IJNSA_ILi8EEESH_EEENS5_IJSH_SB_EEEEEEEvNS4_8identityENS4_13SM90_TMA_LOADENS14_IS16_S18_NSV_INS5_IJSH_S19_EEENS5_IJSB_SH_EEEEEEEvS1E_EENS_8epilogue10collective6detail29Sm90TmaWarpSpecializedAdapterINS1M_15DefaultEpilogueISJ_SK_SK_NS1L_6thread17LinearCombinationISJ_Li1EffLNS1Q_9ScaleType4KindE0ELNS_15FloatRoundStyleE2ESJ_EENS1_15EpilogueDefaultEEEEEvvEEEEvNT_6ParamsE,"aw",@nobits
	.sectionflags	@""
	.align	16
	.zero		1024


//--------------------- .nv.shared.reserved.0     --------------------------
	.section	.nv.shared.reserved.0,"aw",@nobits
	.weak		__nv_reservedSMEM_offset_0_alias
	.size		__nv_reservedSMEM_offset_0_alias, 0, 0
	.other		__nv_reservedSMEM_offset_0_alias,@"STO_CUDA_RESERVED_SHARED STV_DEFAULT"
__nv_reservedSMEM_offset_0_alias:
	.zero		0


//--------------------- .nv.global                --------------------------
	.section	.nv.global,"aw",@nobits
.nv.global:
	.type		_ZN40_INTERNAL_0f574cd4_4_k_cu_2d224666_368714cute1_E,@object
	.size		_ZN40_INTERNAL_0f574cd4_4_k_cu_2d224666_368714cute1_E,(_ZN40_INTERNAL_0f574cd4_4_k_cu_2d224666_368714cuda3std3__45__cpo6cbeginE - _ZN40_INTERNAL_0f574cd4_4_k_cu_2d224666_368714cute1_E)
_ZN40_INTERNAL_0f574cd4_4_k_cu_2d224666_368714cute1_E:
	.zero		1
	.type		_ZN40_INTERNAL_0f574cd4_4_k_cu_2d224666_368714cuda3std3__45__cpo6cbeginE,@object
	.size		_ZN40_INTERNAL_0f574cd4_4_k_cu_2d224666_368714cuda3std3__45__cpo6cbeginE,(_ZN40_INTERNAL_0f574cd4_4_k_cu_2d224666_368714cuda3std3__48in_placeE - _ZN40_INTERNAL_0f574cd4_4_k_cu_2d224666_368714cuda3std3__45__cpo6cbeginE)
_ZN40_INTERNAL_0f574cd4_4_k_cu_2d224666_368714cuda3std3__45__cpo6cbeginE:
	.zero		1
	.type		_ZN40_INTERNAL_0f574cd4_4_k_cu_2d224666_368714cuda3std3__48in_placeE,@object
	.size		_ZN40_INTERNAL_0f574cd4_4_k_cu_2d224666_368714cuda3std3__48in_placeE,(_ZN40_INTERNAL_0f574cd4_4_k_cu_2d224666_368714cuda3std6ranges3__45__cpo9iter_moveE - _ZN40_INTERNAL_0f574cd4_4_k_cu_2d224666_368714cuda3std3__48in_placeE)
_ZN40_INTERNAL_0f574cd4_4_k_cu_2d224666_368714cuda3std3__48in_placeE:
	.zero		1
	.type		_ZN40_INTERNAL_0f574cd4_4_k_cu_2d224666_368714cuda3std6ranges3__45__cpo9iter_moveE,@object
	.size		_ZN40_INTERNAL_0f574cd4_4_k_cu_2d224666_368714cuda3std6ranges3__45__cpo9iter_moveE,(_ZN40_INTERNAL_0f574cd4_4_k_cu_2d224666_368714cuda3std3__45__cpo5beginE - _ZN40_INTERNAL_0f574cd4_4_k_cu_2d224666_368714cuda3std6ranges3__45__cpo9iter_moveE)
_ZN40_INTERNAL_0f574cd4_4_k_cu_2d224666_368714cuda3std6ranges3__45__cpo9iter_moveE:
	.zero		1
	.type		_ZN40_INTERNAL_0f574cd4_4_k_cu_2d224666_368714cuda3std3__45__cpo5beginE,@object
	.size		_ZN40_INTERNAL_0f574cd4_4_k_cu_2d224666_368714cuda3std3__45__cpo5beginE,(_ZN40_INTERNAL_0f574cd4_4_k_cu_2d224666_368714cuda3std3__442_GLOBAL__N__0f574cd4_4_k_cu_2d224666_368716ignoreE - _ZN40_INTERNAL_0f574cd4_4_k_cu_2d224666_368714cuda3std3__45__cpo5beginE)
_ZN40_INTERNAL_0f574cd4_4_k_cu_2d224666_368714cuda3std3__45__cpo5beginE:
	.zero		1
	.type		_ZN40_INTERNAL_0f574cd4_4_k_cu_2d224666_368714cuda3std3__442_GLOBAL__N__0f574cd4_4_k_cu_2d224666_368716ignoreE,@object
	.size		_ZN40_INTERNAL_0f574cd4_4_k_cu_2d224666_368714cuda3std3__442_GLOBAL__N__0f574cd4_4_k_cu_2d224666_368716ignoreE,(_ZN40_INTERNAL_0f574cd4_4_k_cu_2d224666_368714cute7productE - _ZN40_INTERNAL_0f574cd4_4_k_cu_2d224666_368714cuda3std3__442_GLOBAL__N__0f574cd4_4_k_cu_2d224666_368716ignoreE)
_ZN40_INTERNAL_0f574cd4_4_k_cu_2d224666_368714cuda3std3__442_GLOBAL__N__0f574cd4_4_k_cu_2d224666_368716ignoreE:
	.zero		1
	.type		_ZN40_INTERNAL_0f574cd4_4_k_cu_2d224666_368714cute7productE,@object
	.size		_ZN40_INTERNAL_0f574cd4_4_k_cu_2d224666_368714cute7productE,(_ZN40_INTERNAL_0f574cd4_4_k_cu_2d224666_368714cuda3std3__45__cpo3endE - _ZN40_INTERNAL_0f574cd4_4_k_cu_2d224666_368714cute7productE)
_ZN40_INTERNAL_0f574cd4_4_k_cu_2d224666_368714cute7productE:
	.zero		1
	.type		_ZN40_INTERNAL_0f574cd4_4_k_cu_2d224666_368714cuda3std3__45__cpo3endE,@object
	.size		_ZN40_INTERNAL_0f574cd4_4_k_cu_2d224666_368714cuda3std3__45__cpo3endE,(_ZN40_INTERNAL_0f574cd4_4_k_cu_2d224666_368714cuda3std3__419piecewise_constructE - _ZN40_INTERNAL_0f574cd4_4_k_cu_2d224666_368714cuda3std3__45__cpo3endE)
_ZN40_INTERNAL_0f574cd4_4_k_cu_2d224666_368714cuda3std3__45__cpo3endE:
	.zero		1
	.type		_ZN40_INTERNAL_0f574cd4_4_k_cu_2d224666_368714cuda3std3__419piecewise_constructE,@object
	.size		_ZN40_INTERNAL_0f574cd4_4_k_cu_2d224666_368714cuda3std3__419piecewise_constructE,(_ZN40_INTERNAL_0f574cd4_4_k_cu_2d224666_368714cuda3std3__45__cpo4cendE - _ZN40_INTERNAL_0f574cd4_4_k_cu_2d224666_368714cuda3std3__419piecewise_constructE)
_ZN40_INTERNAL_0f574cd4_4_k_cu_2d224666_368714cuda3std3__419piecewise_constructE:
	.zero		1
	.type		_ZN40_INTERNAL_0f574cd4_4_k_cu_2d224666_368714cuda3std3__45__cpo4cendE,@object
	.size		_ZN40_INTERNAL_0f574cd4_4_k_cu_2d224666_368714cuda3std3__45__cpo4cendE,(_ZN40_INTERNAL_0f574cd4_4_k_cu_2d224666_368714cuda3std6ranges3__45__cpo4swapE - _ZN40_INTERNAL_0f574cd4_4_k_cu_2d224666_368714cuda3std3__45__cpo4cendE)
_ZN40_INTERNAL_0f574cd4_4_k_cu_2d224666_368714cuda3std3__45__cpo4cendE:
	.zero		1
	.type		_ZN40_INTERNAL_0f574cd4_4_k_cu_2d224666_368714cuda3std6ranges3__45__cpo4swapE,@object
	.size		_ZN40_INTERNAL_0f574cd4_4_k_cu_2d224666_368714cuda3std6ranges3__45__cpo4swapE,(.L_8 - _ZN40_INTERNAL_0f574cd4_4_k_cu_2d224666_368714cuda3std6ranges3__45__cpo4swapE)
_ZN40_INTERNAL_0f574cd4_4_k_cu_2d224666_368714cuda3std6ranges3__45__cpo4swapE:
	.zero		1
.L_8:


//--------------------- .nv.constant0._ZN7cutlass13device_kernelINS_4gemm6kernel13GemmUniversalIN4cute5tupleIJiiiiEEENS1_10collective13CollectiveMmaINS1_34MainloopSm90TmaGmmaWarpSpecializedILi5ENS5_IJNS4_1CILi1EEENSA_ILi2EEESB_EEENS1_35KernelTmaWarpSpecializedCooperativeEEENS5_IJNSA_ILi128EEESG_NSA_ILi64EEEEEENS_6half_tENS5_IJlSB_lEEESJ_NS5_IJSB_llEEENS4_8TiledMMAINS4_8MMA_AtomIJNS4_4SM904GMMA26MMA_64x128x16_F32F16F16_SSILNSP_5MajorE0ELSR_1ELNSP_7ScaleInE1ELSS_1EEEEEENS4_6LayoutINS5_IJSC_SB_SB_EEENS5_IJSB_NSA_ILi0EEESX_EEEEENS5_IJNS4_10UnderscoreES10_S10_EEEEENS4_23SM90_TMA_LOAD_MULTICASTENS4_14ComposedLayoutINS4_7SwizzleILi3ELi4ELi3EEENS4_18smem_ptr_flag_bitsILi16EEENSV_INS5_IJNSA_ILi8EEESH_EEENS5_IJSH_SB_EEEEEEEvNS4_8identityENS4_13SM90_TMA_LOADENS14_IS16_S18_NSV_INS5_IJSH_S19_EEENS5_IJSB_SH_EEEEEEEvS1E_EENS_8epilogue10collective6detail29Sm90TmaWarpSpecializedAdapterINS1M_15DefaultEpilogueISJ_SK_SK_NS1L_6thread17LinearCombinationISJ_Li1EffLNS1Q_9ScaleType4KindE0ELNS_15FloatRoundStyleE2ESJ_EENS1_15EpilogueDefaultEEEEEvvEEEEvNT_6ParamsE --------------------------
	.section	.nv.constant0._ZN7cutlass13device_kernelINS_4gemm6kernel13GemmUniversalIN4cute5tupleIJiiiiEEENS1_10collective13CollectiveMmaINS1_34MainloopSm90TmaGmmaWarpSpecializedILi5ENS5_IJNS4_1CILi1EEENSA_ILi2EEESB_EEENS1_35KernelTmaWarpSpecializedCooperativeEEENS5_IJNSA_ILi128EEESG_NSA_ILi64EEEEEENS_6half_tENS5_IJlSB_lEEESJ_NS5_IJSB_llEEENS4_8TiledMMAINS4_8MMA_AtomIJNS4_4SM904GMMA26MMA_64x128x16_F32F16F16_SSILNSP_5MajorE0ELSR_1ELNSP_7ScaleInE1ELSS_1EEEEEENS4_6LayoutINS5_IJSC_SB_SB_EEENS5_IJSB_NSA_ILi0EEESX_EEEEENS5_IJNS4_10UnderscoreES10_S10_EEEEENS4_23SM90_TMA_LOAD_MULTICASTENS4_14ComposedLayoutINS4_7SwizzleILi3ELi4ELi3EEENS4_18smem_ptr_flag_bitsILi16EEENSV_INS5_IJNSA_ILi8EEESH_EEENS5_IJSH_SB_EEEEEEEvNS4_8identityENS4_13SM90_TMA_LOADENS14_IS16_S18_NSV_INS5_IJSH_S19_EEENS5_IJSB_SH_EEEEEEEvS1E_EENS_8epilogue10collective6detail29Sm90TmaWarpSpecializedAdapterINS1M_15DefaultEpilogueISJ_SK_SK_NS1L_6thread17LinearCombinationISJ_Li1EffLNS1Q_9ScaleType4KindE0ELNS_15FloatRoundStyleE2ESJ_EENS1_15EpilogueDefaultEEEEEvvEEEEvNT_6ParamsE,"a",@progbits
	.sectionflags	@""
	.align	4
.nv.constant0._ZN7cutlass13device_kernelINS_4gemm6kernel13GemmUniversalIN4cute5tupleIJiiiiEEENS1_10collective13CollectiveMmaINS1_34MainloopSm90TmaGmmaWarpSpecializedILi5ENS5_IJNS4_1CILi1EEENSA_ILi2EEESB_EEENS1_35KernelTmaWarpSpecializedCooperativeEEENS5_IJNSA_ILi128EEESG_NSA_ILi64EEEEEENS_6half_tENS5_IJlSB_lEEESJ_NS5_IJSB_llEEENS4_8TiledMMAINS4_8MMA_AtomIJNS4_4SM904GMMA26MMA_64x128x16_F32F16F16_SSILNSP_5MajorE0ELSR_1ELNSP_7ScaleInE1ELSS_1EEEEEENS4_6LayoutINS5_IJSC_SB_SB_EEENS5_IJSB_NSA_ILi0EEESX_EEEEENS5_IJNS4_10UnderscoreES10_S10_EEEEENS4_23SM90_TMA_LOAD_MULTICASTENS4_14ComposedLayoutINS4_7SwizzleILi3ELi4ELi3EEENS4_18smem_ptr_flag_bitsILi16EEENSV_INS5_IJNSA_ILi8EEESH_EEENS5_IJSH_SB_EEEEEEEvNS4_8identityENS4_13SM90_TMA_LOADENS14_IS16_S18_NSV_INS5_IJSH_S19_EEENS5_IJSB_SH_EEEEEEEvS1E_EENS_8epilogue10collective6detail29Sm90TmaWarpSpecializedAdapterINS1M_15DefaultEpilogueISJ_SK_SK_NS1L_6thread17LinearCombinationISJ_Li1EffLNS1Q_9ScaleType4KindE0ELNS_15FloatRoundStyleE2ESJ_EENS1_15EpilogueDefaultEEEEEvvEEEEvNT_6ParamsE:
	.zero		1664


//--------------------- SYMBOLS --------------------------

	.type		.nv.reservedSmem.offset0,@object
	.size		.nv.reservedSmem.offset0,0x4
	.type		__assertfail,@function
